	.target	sm_100a

	.elftype	@"ET_EXEC"


//--------------------- .note.nv.tkinfo           --------------------------
	.section	.note.nv.tkinfo,"",@"SHT_NOTE"
	.sectionflags	@"SHF_NOTE_NV_TKINFO"
	.tkinfo
        /*0018*/ 	.word	0x00000002
        /*0030*/ 	.string	""
        /*0030*/ 	.string	"ptxas"
        /*0030*/ 	.string	"Cuda compilation tools, release 13.0, V13.0.88"
        /*0030*/ 	.string	"Build cuda_13.0.r13.0/compiler.36424714_0"
        /*0030*/ 	.string	"-arch sm_100a -m 64 "



//--------------------- .note.nv.cuinfo           --------------------------
	.section	.note.nv.cuinfo,"",@"SHT_NOTE"
	.sectionflags	@"SHF_NOTE_NV_CUINFO"
        /*0018*/ 	.short	0x0002
        /*001a*/ 	.short	0x0064
        /*001c*/ 	.short	0x0082
	.zero		2


//--------------------- .nv.info                  --------------------------
	.section	.nv.info,"",@"SHT_CUDA_INFO"
	.align	4


	//----- nvinfo : EIATTR_REGCOUNT
	.align		4
        /*0000*/ 	.byte	0x04, 0x2f
        /*0002*/ 	.short	(.L_19 - .L_18)
	.align		4
.L_18:
        /*0004*/ 	.word	index@(_ZN7cutlass13device_kernelINS_4gemm6kernel13GemmUniversalIN4cute5tupleIJiiiiEEENS1_10collective13CollectiveMmaINS1_35MainloopSm100TmaUmmaWarpSpecializedILi5ELi2ELi4ENS5_IJNS4_1CILi2EEESB_NSA_ILi1EEEEEEEENS5_IJNSA_ILi128EEESF_NSA_ILi64EEEEEENS_10bfloat16_tENS5_IJlSC_lEEESI_SJ_NS4_8TiledMMAINS4_8MMA_AtomIJNS4_26SM100_MMA_F16BF16_2x1SM_SSISI_SI_fLi128ELi128ELNS4_4UMMA5MajorE0ELSO_0ELNSN_7ScaleInE0ELSP_0EEEEEENS4_6LayoutINS5_IJSC_SC_SC_EEENS5_IJNSA_ILi0EEESU_SU_EEEEENS5_IJNS4_10UnderscoreESX_SX_EEEEENS4_28SM100_TMA_2SM_LOAD_MULTICASTENS4_14ComposedLayoutINS4_7SwizzleILi3ELi4ELi3EEENS4_18smem_ptr_flag_bitsILi16EEENSS_INS5_IJNSA_ILi8EEESG_EEENS5_IJSG_SC_EEEEEEEvNS4_8identityENS4_18SM100_TMA_2SM_LOADES1A_vS1B_EENS_8epilogue10collective18CollectiveEpilogueINS1E_23Sm100TmaWarpSpecializedILi4ELi2ELi16ELb1ELb0EEEJNS5_IJSG_SF_SG_EEENS5_IJNSS_ISG_SC_EENSS_INS5_IJNSA_ILi16EEESB_EEENS5_IJSC_SG_EEEEEEEESI_SJ_SI_SJ_NS1E_6fusion15FusionCallbacksIS1I_NS1Q_17LinearCombinationISI_fSI_fLNS_15FloatRoundStyleE2EEES1J_S1P_JEEENS4_5SM1004TMEM4LOAD26SM100_TMEM_LOAD_32dp32b16xENS4_13SM90_TMA_LOADENS11_INS12_ILi1ELi4ELi3EEES15_NSS_INS5_IJS16_S1L_EEENS5_IJS1L_SC_EEEEEEENS4_39AutoVectorizingCopyWithAssumedAlignmentILi128EEENS4_14SM90_TMA_STOREES25_S27_S27_EEEvvEEEEvNT_6ParamsE)
        /*0008*/ 	.word	0x00000044


	//----- nvinfo : EIATTR_FRAME_SIZE
	.align		4
.L_19:
        /*000c*/ 	.byte	0x04, 0x11
        /*000e*/ 	.short	(.L_21 - .L_20)
	.align		4
.L_20:
        /*0010*/ 	.word	index@($__internal_2_$__cuda_sm10x_tcgen05_guardrail_trap_unallocated_columns_being_dealloced)
        /*0014*/ 	.word	0x00000000


	//----- nvinfo : EIATTR_FRAME_SIZE
	.align		4
.L_21:
        /*0018*/ 	.byte	0x04, 0x11
        /*001a*/ 	.short	(.L_23 - .L_22)
	.align		4
.L_22:
        /*001c*/ 	.word	index@($__internal_1_$__cuda_sm10x_tcgen05_guardrail_trap_phase_invalid_during_alloc)
        /*0020*/ 	.word	0x00000000


	//----- nvinfo : EIATTR_FRAME_SIZE
	.align		4
.L_23:
        /*0024*/ 	.byte	0x04, 0x11
        /*0026*/ 	.short	(.L_25 - .L_24)
	.align		4
.L_24:
        /*0028*/ 	.word	index@($__internal_0_$__cuda_sm10x_tcgen05_guardrail_trap_col_being_dealloced_not_returned_by_alloc)
        /*002c*/ 	.word	0x00000000


	//----- nvinfo : EIATTR_FRAME_SIZE
	.align		4
.L_25:
        /*0030*/ 	.byte	0x04, 0x11
        /*0032*/ 	.short	(.L_27 - .L_26)
	.align		4
.L_26:
        /*0034*/ 	.word	index@(_ZN7cutlass13device_kernelINS_4gemm6kernel13GemmUniversalIN4cute5tupleIJiiiiEEENS1_10collective13CollectiveMmaINS1_35MainloopSm100TmaUmmaWarpSpecializedILi5ELi2ELi4ENS5_IJNS4_1CILi2EEESB_NSA_ILi1EEEEEEEENS5_IJNSA_ILi128EEESF_NSA_ILi64EEEEEENS_10bfloat16_tENS5_IJlSC_lEEESI_SJ_NS4_8TiledMMAINS4_8MMA_AtomIJNS4_26SM100_MMA_F16BF16_2x1SM_SSISI_SI_fLi128ELi128ELNS4_4UMMA5MajorE0ELSO_0ELNSN_7ScaleInE0ELSP_0EEEEEENS4_6LayoutINS5_IJSC_SC_SC_EEENS5_IJNSA_ILi0EEESU_SU_EEEEENS5_IJNS4_10UnderscoreESX_SX_EEEEENS4_28SM100_TMA_2SM_LOAD_MULTICASTENS4_14ComposedLayoutINS4_7SwizzleILi3ELi4ELi3EEENS4_18smem_ptr_flag_bitsILi16EEENSS_INS5_IJNSA_ILi8EEESG_EEENS5_IJSG_SC_EEEEEEEvNS4_8identityENS4_18SM100_TMA_2SM_LOADES1A_vS1B_EENS_8epilogue10collective18CollectiveEpilogueINS1E_23Sm100TmaWarpSpecializedILi4ELi2ELi16ELb1ELb0EEEJNS5_IJSG_SF_SG_EEENS5_IJNSS_ISG_SC_EENSS_INS5_IJNSA_ILi16EEESB_EEENS5_IJSC_SG_EEEEEEEESI_SJ_SI_SJ_NS1E_6fusion15FusionCallbacksIS1I_NS1Q_17LinearCombinationISI_fSI_fLNS_15FloatRoundStyleE2EEES1J_S1P_JEEENS4_5SM1004TMEM4LOAD26SM100_TMEM_LOAD_32dp32b16xENS4_13SM90_TMA_LOADENS11_INS12_ILi1ELi4ELi3EEES15_NSS_INS5_IJS16_S1L_EEENS5_IJS1L_SC_EEEEEEENS4_39AutoVectorizingCopyWithAssumedAlignmentILi128EEENS4_14SM90_TMA_STOREES25_S27_S27_EEEvvEEEEvNT_6ParamsE)
        /*0038*/ 	.word	0x00000000


	//----- nvinfo : EIATTR_MIN_STACK_SIZE
	.align		4
.L_27:
        /*003c*/ 	.byte	0x04, 0x12
        /*003e*/ 	.short	(.L_29 - .L_28)
	.align		4
.L_28:
        /*0040*/ 	.word	index@(_ZN7cutlass13device_kernelINS_4gemm6kernel13GemmUniversalIN4cute5tupleIJiiiiEEENS1_10collective13CollectiveMmaINS1_35MainloopSm100TmaUmmaWarpSpecializedILi5ELi2ELi4ENS5_IJNS4_1CILi2EEESB_NSA_ILi1EEEEEEEENS5_IJNSA_ILi128EEESF_NSA_ILi64EEEEEENS_10bfloat16_tENS5_IJlSC_lEEESI_SJ_NS4_8TiledMMAINS4_8MMA_AtomIJNS4_26SM100_MMA_F16BF16_2x1SM_SSISI_SI_fLi128ELi128ELNS4_4UMMA5MajorE0ELSO_0ELNSN_7ScaleInE0ELSP_0EEEEEENS4_6LayoutINS5_IJSC_SC_SC_EEENS5_IJNSA_ILi0EEESU_SU_EEEEENS5_IJNS4_10UnderscoreESX_SX_EEEEENS4_28SM100_TMA_2SM_LOAD_MULTICASTENS4_14ComposedLayoutINS4_7SwizzleILi3ELi4ELi3EEENS4_18smem_ptr_flag_bitsILi16EEENSS_INS5_IJNSA_ILi8EEESG_EEENS5_IJSG_SC_EEEEEEEvNS4_8identityENS4_18SM100_TMA_2SM_LOADES1A_vS1B_EENS_8epilogue10collective18CollectiveEpilogueINS1E_23Sm100TmaWarpSpecializedILi4ELi2ELi16ELb1ELb0EEEJNS5_IJSG_SF_SG_EEENS5_IJNSS_ISG_SC_EENSS_INS5_IJNSA_ILi16EEESB_EEENS5_IJSC_SG_EEEEEEEESI_SJ_SI_SJ_NS1E_6fusion15FusionCallbacksIS1I_NS1Q_17LinearCombinationISI_fSI_fLNS_15FloatRoundStyleE2EEES1J_S1P_JEEENS4_5SM1004TMEM4LOAD26SM100_TMEM_LOAD_32dp32b16xENS4_13SM90_TMA_LOADENS11_INS12_ILi1ELi4ELi3EEES15_NSS_INS5_IJS16_S1L_EEENS5_IJS1L_SC_EEEEEEENS4_39AutoVectorizingCopyWithAssumedAlignmentILi128EEENS4_14SM90_TMA_STOREES25_S27_S27_EEEvvEEEEvNT_6ParamsE)
        /*0044*/ 	.word	0x00000000
.L_29:


//--------------------- .nv.compat                --------------------------
	.section	.nv.compat,"",@"SHT_CUDA_COMPAT_INFO"
	.align	4
        /*0000*/ 	.byte	0x02, 0x09, 0x01, 0x00, 0x02, 0x02, 0x02, 0x00, 0x02, 0x05, 0x05, 0x00, 0x03, 0x07, 0x01, 0x01
        /*0010*/ 	.byte	0x02, 0x03, 0x01, 0x00, 0x02, 0x06, 0x01, 0x00, 0x04, 0x0b, 0x08, 0x00, 0x09, 0x00, 0x00, 0x00
        /*0020*/ 	.byte	0x00, 0x00, 0x00, 0x00


//--------------------- .nv.info._ZN7cutlass13device_kernelINS_4gemm6kernel13GemmUniversalIN4cute5tupleIJiiiiEEENS1_10collective13CollectiveMmaINS1_35MainloopSm100TmaUmmaWarpSpecializedILi5ELi2ELi4ENS5_IJNS4_1CILi2EEESB_NSA_ILi1EEEEEEEENS5_IJNSA_ILi128EEESF_NSA_ILi64EEEEEENS_10bfloat16_tENS5_IJlSC_lEEESI_SJ_NS4_8TiledMMAINS4_8MMA_AtomIJNS4_26SM100_MMA_F16BF16_2x1SM_SSISI_SI_fLi128ELi128ELNS4_4UMMA5MajorE0ELSO_0ELNSN_7ScaleInE0ELSP_0EEEEEENS4_6LayoutINS5_IJSC_SC_SC_EEENS5_IJNSA_ILi0EEESU_SU_EEEEENS5_IJNS4_10UnderscoreESX_SX_EEEEENS4_28SM100_TMA_2SM_LOAD_MULTICASTENS4_14ComposedLayoutINS4_7SwizzleILi3ELi4ELi3EEENS4_18smem_ptr_flag_bitsILi16EEENSS_INS5_IJNSA_ILi8EEESG_EEENS5_IJSG_SC_EEEEEEEvNS4_8identityENS4_18SM100_TMA_2SM_LOADES1A_vS1B_EENS_8epilogue10collective18CollectiveEpilogueINS1E_23Sm100TmaWarpSpecializedILi4ELi2ELi16ELb1ELb0EEEJNS5_IJSG_SF_SG_EEENS5_IJNSS_ISG_SC_EENSS_INS5_IJNSA_ILi16EEESB_EEENS5_IJSC_SG_EEEEEEEESI_SJ_SI_SJ_NS1E_6fusion15FusionCallbacksIS1I_NS1Q_17LinearCombinationISI_fSI_fLNS_15FloatRoundStyleE2EEES1J_S1P_JEEENS4_5SM1004TMEM4LOAD26SM100_TMEM_LOAD_32dp32b16xENS4_13SM90_TMA_LOADENS11_INS12_ILi1ELi4ELi3EEES15_NSS_INS5_IJS16_S1L_EEENS5_IJS1L_SC_EEEEEEENS4_39AutoVectorizingCopyWithAssumedAlignmentILi128EEENS4_14SM90_TMA_STOREES25_S27_S27_EEEvvEEEEvNT_6ParamsE --------------------------
	.section	.nv.info._ZN7cutlass13device_kernelINS_4gemm6kernel13GemmUniversalIN4cute5tupleIJiiiiEEENS1_10collective13CollectiveMmaINS1_35MainloopSm100TmaUmmaWarpSpecializedILi5ELi2ELi4ENS5_IJNS4_1CILi2EEESB_NSA_ILi1EEEEEEEENS5_IJNSA_ILi128EEESF_NSA_ILi64EEEEEENS_10bfloat16_tENS5_IJlSC_lEEESI_SJ_NS4_8TiledMMAINS4_8MMA_AtomIJNS4_26SM100_MMA_F16BF16_2x1SM_SSISI_SI_fLi128ELi128ELNS4_4UMMA5MajorE0ELSO_0ELNSN_7ScaleInE0ELSP_0EEEEEENS4_6LayoutINS5_IJSC_SC_SC_EEENS5_IJNSA_ILi0EEESU_SU_EEEEENS5_IJNS4_10UnderscoreESX_SX_EEEEENS4_28SM100_TMA_2SM_LOAD_MULTICASTENS4_14ComposedLayoutINS4_7SwizzleILi3ELi4ELi3EEENS4_18smem_ptr_flag_bitsILi16EEENSS_INS5_IJNSA_ILi8EEESG_EEENS5_IJSG_SC_EEEEEEEvNS4_8identityENS4_18SM100_TMA_2SM_LOADES1A_vS1B_EENS_8epilogue10collective18CollectiveEpilogueINS1E_23Sm100TmaWarpSpecializedILi4ELi2ELi16ELb1ELb0EEEJNS5_IJSG_SF_SG_EEENS5_IJNSS_ISG_SC_EENSS_INS5_IJNSA_ILi16EEESB_EEENS5_IJSC_SG_EEEEEEEESI_SJ_SI_SJ_NS1E_6fusion15FusionCallbacksIS1I_NS1Q_17LinearCombinationISI_fSI_fLNS_15FloatRoundStyleE2EEES1J_S1P_JEEENS4_5SM1004TMEM4LOAD26SM100_TMEM_LOAD_32dp32b16xENS4_13SM90_TMA_LOADENS11_INS12_ILi1ELi4ELi3EEES15_NSS_INS5_IJS16_S1L_EEENS5_IJS1L_SC_EEEEEEENS4_39AutoVectorizingCopyWithAssumedAlignmentILi128EEENS4_14SM90_TMA_STOREES25_S27_S27_EEEvvEEEEvNT_6ParamsE,"",@"SHT_CUDA_INFO"
	.sectionflags	@""
	.align	4


	//----- nvinfo : EIATTR_CUDA_API_VERSION
	.align		4
        /*0000*/ 	.byte	0x04, 0x37
        /*0002*/ 	.short	(.L_31 - .L_30)
.L_30:
        /*0004*/ 	.word	0x00000082


	//----- nvinfo : EIATTR_KPARAM_INFO
	.align		4
.L_31:
        /*0008*/ 	.byte	0x04, 0x17
        /*000a*/ 	.short	(.L_33 - .L_32)
.L_32:
        /*000c*/ 	.word	0x00000000
        /*0010*/ 	.short	0x0000
        /*0012*/ 	.short	0x0000
        /*0014*/ 	.byte	0x00, 0xf0, 0x01, 0x20


	//----- nvinfo : EIATTR_AT_ENTRY_FRAGMENTS
	.align		4
.L_33:
        /*0018*/ 	.byte	0x04, 0x4f
        /*001a*/ 	.short	(.L_35 - .L_34)


	//   ....[0]....
.L_34:
        /*001c*/ 	.word	0x00000007


	//----- nvinfo : EIATTR_RESERVED_SMEM_USED
	.align		4
.L_35:
        /*0020*/ 	.byte	0x01, 0x41
	.zero		2


	//----- nvinfo : EIATTR_SPARSE_MMA_MASK
	.align		4
        /*0024*/ 	.byte	0x03, 0x50
        /*0026*/ 	.short	0x0000


	//----- nvinfo : EIATTR_TCGEN05_2CTA_USED
	.align		4
        /*0028*/ 	.byte	0x01, 0x52
	.zero		2


	//----- nvinfo : EIATTR_MAXREG_COUNT
	.align		4
        /*002c*/ 	.byte	0x03, 0x1b
        /*002e*/ 	.short	0x00ff


	//----- nvinfo : EIATTR_NUM_BARRIERS
	.align		4
        /*0030*/ 	.byte	0x02, 0x4c
        /*0032*/ 	.byte	0x07
	.zero		1


	//----- nvinfo : EIATTR_EXTERNS
	.align		4
        /*0034*/ 	.byte	0x04, 0x0f
        /*0036*/ 	.short	(.L_37 - .L_36)


	//   ....[0]....
	.align		4
.L_36:
        /*0038*/ 	.word	index@(__assertfail)


	//----- nvinfo : EIATTR_MERCURY_ISA_VERSION
	.align		4
.L_37:
        /*003c*/ 	.byte	0x03, 0x5f
        /*003e*/ 	.short	0x0101


	//----- nvinfo : EIATTR_INT_WARP_WIDE_INSTR_OFFSETS
	.align		4
        /*0040*/ 	.byte	0x04, 0x31
        /*0042*/ 	.short	(.L_39 - .L_38)


	//   ....[0]....
.L_38:
        /*0044*/ 	.word	0x00000d90


	//   ....[1]....
        /*0048*/ 	.word	0x00000e30


	//   ....[2]....
        /*004c*/ 	.word	0x00004360


	//   ....[3]....
        /*0050*/ 	.word	0x00004390


	//   ....[4]....
        /*0054*/ 	.word	0x000043b0


	//   ....[5]....
        /*0058*/ 	.word	0x00004ef0


	//   ....[6]....
        /*005c*/ 	.word	0x00004f90


	//   ....[7]....
        /*0060*/ 	.word	0x00005050


	//   ....[8]....
        /*0064*/ 	.word	0x000050c0


	//   ....[9]....
        /*0068*/ 	.word	0x00005180


	//   ....[10]....
        /*006c*/ 	.word	0x00005220


	//   ....[11]....
        /*0070*/ 	.word	0x00005290


	//   ....[12]....
        /*0074*/ 	.word	0x00005350


	//   ....[13]....
        /*0078*/ 	.word	0x000053f0


	//   ....[14]....
        /*007c*/ 	.word	0x00005490


	//   ....[15]....
        /*0080*/ 	.word	0x00005580


	//   ....[16]....
        /*0084*/ 	.word	0x00005650


	//----- nvinfo : EIATTR_COOP_GROUP_MASK_REGIDS
	.align		4
.L_39:
        /*0088*/ 	.byte	0x04, 0x29
        /*008a*/ 	.short	(.L_41 - .L_40)


	//   ....[0]....
.L_40:
        /*008c*/ 	.word	0xffffffff


	//   ....[1]....
        /*0090*/ 	.word	0xffffffff


	//   ....[2]....
        /*0094*/ 	.word	0xffffffff


	//   ....[3]....
        /*0098*/ 	.word	0xffffffff


	//   ....[4]....
        /*009c*/ 	.word	0xffffffff


	//   ....[5]....
        /*00a0*/ 	.word	0xffffffff


	//   ....[6]....
        /*00a4*/ 	.word	0xffffffff


	//   ....[7]....
        /*00a8*/ 	.word	0xffffffff


	//   ....[8]....
        /*00ac*/ 	.word	0xffffffff


	//   ....[9]....
        /*00b0*/ 	.word	0xffffffff


	//   ....[10]....
        /*00b4*/ 	.word	0xffffffff


	//   ....[11]....
        /*00b8*/ 	.word	0xffffffff


	//   ....[12]....
        /*00bc*/ 	.word	0xffffffff


	//   ....[13]....
        /*00c0*/ 	.word	0xffffffff


	//----- nvinfo : EIATTR_COOP_GROUP_INSTR_OFFSETS
	.align		4
.L_41:
        /*00c4*/ 	.byte	0x04, 0x28
        /*00c6*/ 	.short	(.L_43 - .L_42)


	//   ....[0]....
.L_42:
        /*00c8*/ 	.word	0x000000b0


	//   ....[1]....
        /*00cc*/ 	.word	0x00000520


	//   ....[2]....
        /*00d0*/ 	.word	0x00000700


	//   ....[3]....
        /*00d4*/ 	.word	0x00000890


	//   ....[4]....
        /*00d8*/ 	.word	0x00000980


	//   ....[5]....
        /*00dc*/ 	.word	0x00000ae0


	//   ....[6]....
        /*00e0*/ 	.word	0x00000c70


	//   ....[7]....
        /*00e4*/ 	.word	0x00000eb0


	//   ....[8]....
        /*00e8*/ 	.word	0x00002200


	//   ....[9]....
        /*00ec*/ 	.word	0x00003140


	//   ....[10]....
        /*00f0*/ 	.word	0x00003610


	//   ....[11]....
        /*00f4*/ 	.word	0x00003640


	//   ....[12]....
        /*00f8*/ 	.word	0x00004260


	//   ....[13]....
        /*00fc*/ 	.word	0x00004470


	//----- nvinfo : EIATTR_VRC_CTA_INIT_COUNT
	.align		4
.L_43:
        /*0100*/ 	.byte	0x02, 0x4a
        /*0102*/ 	.byte	0x80
	.zero		1


	//----- nvinfo : EIATTR_SYSCALL_OFFSETS
	.align		4
        /*0104*/ 	.byte	0x04, 0x46
        /*0106*/ 	.short	(.L_45 - .L_44)


	//   ....[0]....
.L_44:
        /*0108*/ 	.word	0x000061f0


	//   ....[1]....
        /*010c*/ 	.word	0x000062e0


	//   ....[2]....
        /*0110*/ 	.word	0x00006a80


	//   ....[3]....
        /*0114*/ 	.word	0x000073b0


	//   ....[4]....
        /*0118*/ 	.word	0x00007c80


	//   ....[5]....
        /*011c*/ 	.word	0x00008550


	//----- nvinfo : EIATTR_MBARRIER_INSTR_OFFSETS
	.align		4
.L_45:
        /*0120*/ 	.byte	0x04, 0x39
        /*0122*/ 	.short	(.L_47 - .L_46)


	//   ....[0]....
.L_46:
        /*0124*/ 	.word	0x00000650
        /*0128*/ 	.word	0x000000ff
        /*012c*/ 	.word	0x00000000
        /*0130*/ 	.short	0x0100
        /*0132*/ 	.byte	0x04
	.zero		1


	//   ....[1]....
        /*0134*/ 	.word	0x00000660
        /*0138*/ 	.word	0x000000ff
        /*013c*/ 	.word	0x00000028
        /*0140*/ 	.short	0x0100
        /*0142*/ 	.byte	0x04
	.zero		1


	//   ....[2]....
        /*0144*/ 	.word	0x00000670
        /*0148*/ 	.word	0x000000ff
        /*014c*/ 	.word	0x00000008
        /*0150*/ 	.short	0x0100
        /*0152*/ 	.byte	0x04
	.zero		1


	//   ....[3]....
        /*0154*/ 	.word	0x00000680
        /*0158*/ 	.word	0x000000ff
        /*015c*/ 	.word	0x00000030
        /*0160*/ 	.short	0x0100
        /*0162*/ 	.byte	0x04
	.zero		1


	//   ....[4]....
        /*0164*/ 	.word	0x00000690
        /*0168*/ 	.word	0x000000ff
        /*016c*/ 	.word	0x00000010
        /*0170*/ 	.short	0x0100
        /*0172*/ 	.byte	0x04
	.zero		1


	//   ....[5]....
        /*0174*/ 	.word	0x000006a0
        /*0178*/ 	.word	0x000000ff
        /*017c*/ 	.word	0x00000038
        /*0180*/ 	.short	0x0100
        /*0182*/ 	.byte	0x04
	.zero		1


	//   ....[6]....
        /*0184*/ 	.word	0x000006b0
        /*0188*/ 	.word	0x000000ff
        /*018c*/ 	.word	0x00000018
        /*0190*/ 	.short	0x0100
        /*0192*/ 	.byte	0x04
	.zero		1


	//   ....[7]....
        /*0194*/ 	.word	0x000006c0
        /*0198*/ 	.word	0x000000ff
        /*019c*/ 	.word	0x00000040
        /*01a0*/ 	.short	0x0100
        /*01a2*/ 	.byte	0x04
	.zero		1


	//   ....[8]....
        /*01a4*/ 	.word	0x000006d0
        /*01a8*/ 	.word	0x000000ff
        /*01ac*/ 	.word	0x00000020
        /*01b0*/ 	.short	0x0100
        /*01b2*/ 	.byte	0x04
	.zero		1


	//   ....[9]....
        /*01b4*/ 	.word	0x000006e0
        /*01b8*/ 	.word	0x000000ff
        /*01bc*/ 	.word	0x00000048
        /*01c0*/ 	.short	0x0100
        /*01c2*/ 	.byte	0x04
	.zero		1


	//   ....[10]....
        /*01c4*/ 	.word	0x00000800
        /*01c8*/ 	.word	0x000000ff
        /*01cc*/ 	.word	0x00000050
        /*01d0*/ 	.short	0x0100
        /*01d2*/ 	.byte	0x04
	.zero		1


	//   ....[11]....
        /*01d4*/ 	.word	0x00000810
        /*01d8*/ 	.word	0x000000ff
        /*01dc*/ 	.word	0x00000070
        /*01e0*/ 	.short	0x0100
        /*01e2*/ 	.byte	0x04
	.zero		1


	//   ....[12]....
        /*01e4*/ 	.word	0x00000820
        /*01e8*/ 	.word	0x000000ff
        /*01ec*/ 	.word	0x00000058
        /*01f0*/ 	.short	0x0100
        /*01f2*/ 	.byte	0x04
	.zero		1


	//   ....[13]....
        /*01f4*/ 	.word	0x00000830
        /*01f8*/ 	.word	0x000000ff
        /*01fc*/ 	.word	0x00000078
        /*0200*/ 	.short	0x0100
        /*0202*/ 	.byte	0x04
	.zero		1


	//   ....[14]....
        /*0204*/ 	.word	0x00000840
        /*0208*/ 	.word	0x000000ff
        /*020c*/ 	.word	0x00000060
        /*0210*/ 	.short	0x0100
        /*0212*/ 	.byte	0x04
	.zero		1


	//   ....[15]....
        /*0214*/ 	.word	0x00000850
        /*0218*/ 	.word	0x000000ff
        /*021c*/ 	.word	0x00000080
        /*0220*/ 	.short	0x0100
        /*0222*/ 	.byte	0x04
	.zero		1


	//   ....[16]....
        /*0224*/ 	.word	0x00000860
        /*0228*/ 	.word	0x000000ff
        /*022c*/ 	.word	0x00000068
        /*0230*/ 	.short	0x0100
        /*0232*/ 	.byte	0x04
	.zero		1


	//   ....[17]....
        /*0234*/ 	.word	0x00000870
        /*0238*/ 	.word	0x000000ff
        /*023c*/ 	.word	0x00000088
        /*0240*/ 	.short	0x0100
        /*0242*/ 	.byte	0x04
	.zero		1


	//   ....[18]....
        /*0244*/ 	.word	0x00000950
        /*0248*/ 	.word	0x000000ff
        /*024c*/ 	.word	0x00000090
        /*0250*/ 	.short	0x0100
        /*0252*/ 	.byte	0x06
	.zero		1


	//   ....[19]....
        /*0254*/ 	.word	0x00000960
        /*0258*/ 	.word	0x000000ff
        /*025c*/ 	.word	0x00000098
        /*0260*/ 	.short	0x0100
        /*0262*/ 	.byte	0x06
	.zero		1


	//   ....[20]....
        /*0264*/ 	.word	0x00000a90
        /*0268*/ 	.word	0x000000ff
        /*026c*/ 	.word	0x000000a0
        /*0270*/ 	.short	0x0100
        /*0272*/ 	.byte	0x06
	.zero		1


	//   ....[21]....
        /*0274*/ 	.word	0x00000aa0
        /*0278*/ 	.word	0x000000ff
        /*027c*/ 	.word	0x000000b0
        /*0280*/ 	.short	0x0100
        /*0282*/ 	.byte	0x06
	.zero		1


	//   ....[22]....
        /*0284*/ 	.word	0x00000ab0
        /*0288*/ 	.word	0x000000ff
        /*028c*/ 	.word	0x000000a8
        /*0290*/ 	.short	0x0100
        /*0292*/ 	.byte	0x06
	.zero		1


	//   ....[23]....
        /*0294*/ 	.word	0x00000ac0
        /*0298*/ 	.word	0x000000ff
        /*029c*/ 	.word	0x000000b8
        /*02a0*/ 	.short	0x0100
        /*02a2*/ 	.byte	0x06
	.zero		1


	//   ....[24]....
        /*02a4*/ 	.word	0x00000be0
        /*02a8*/ 	.word	0x000000ff
        /*02ac*/ 	.word	0x000000c0
        /*02b0*/ 	.short	0x0100
        /*02b2*/ 	.byte	0x04
	.zero		1


	//   ....[25]....
        /*02b4*/ 	.word	0x00000bf0
        /*02b8*/ 	.word	0x000000ff
        /*02bc*/ 	.word	0x000000e0
        /*02c0*/ 	.short	0x0100
        /*02c2*/ 	.byte	0x04
	.zero		1


	//   ....[26]....
        /*02c4*/ 	.word	0x00000c00
        /*02c8*/ 	.word	0x000000ff
        /*02cc*/ 	.word	0x000000c8
        /*02d0*/ 	.short	0x0100
        /*02d2*/ 	.byte	0x04
	.zero		1


	//   ....[27]....
        /*02d4*/ 	.word	0x00000c10
        /*02d8*/ 	.word	0x000000ff
        /*02dc*/ 	.word	0x000000e8
        /*02e0*/ 	.short	0x0100
        /*02e2*/ 	.byte	0x04
	.zero		1


	//   ....[28]....
        /*02e4*/ 	.word	0x00000c20
        /*02e8*/ 	.word	0x000000ff
        /*02ec*/ 	.word	0x000000d0
        /*02f0*/ 	.short	0x0100
        /*02f2*/ 	.byte	0x04
	.zero		1


	//   ....[29]....
        /*02f4*/ 	.word	0x00000c30
        /*02f8*/ 	.word	0x000000ff
        /*02fc*/ 	.word	0x000000f0
        /*0300*/ 	.short	0x0100
        /*0302*/ 	.byte	0x04
	.zero		1


	//   ....[30]....
        /*0304*/ 	.word	0x00000c40
        /*0308*/ 	.word	0x000000ff
        /*030c*/ 	.word	0x000000d8
        /*0310*/ 	.short	0x0100
        /*0312*/ 	.byte	0x04
	.zero		1


	//   ....[31]....
        /*0314*/ 	.word	0x00000c50
        /*0318*/ 	.word	0x000000ff
        /*031c*/ 	.word	0x000000f8
        /*0320*/ 	.short	0x0100
        /*0322*/ 	.byte	0x04
	.zero		1


	//   ....[32]....
        /*0324*/ 	.word	0x00000d40
        /*0328*/ 	.word	0x000000ff
        /*032c*/ 	.word	0x00000100
        /*0330*/ 	.short	0x0100
        /*0332*/ 	.byte	0x04
	.zero		1


	//   ....[33]....
        /*0334*/ 	.word	0x00000d50
        /*0338*/ 	.word	0x000000ff
        /*033c*/ 	.word	0x00000110
        /*0340*/ 	.short	0x0100
        /*0342*/ 	.byte	0x04
	.zero		1


	//   ....[34]....
        /*0344*/ 	.word	0x00000d60
        /*0348*/ 	.word	0x000000ff
        /*034c*/ 	.word	0x00000108
        /*0350*/ 	.short	0x0100
        /*0352*/ 	.byte	0x04
	.zero		1


	//   ....[35]....
        /*0354*/ 	.word	0x00000d70
        /*0358*/ 	.word	0x000000ff
        /*035c*/ 	.word	0x00000118
        /*0360*/ 	.short	0x0100
        /*0362*/ 	.byte	0x04
	.zero		1


	//   ....[36]....
        /*0364*/ 	.word	0x00000e70
        /*0368*/ 	.word	0x000000ff
        /*036c*/ 	.word	0x00000120
        /*0370*/ 	.short	0x0100
        /*0372*/ 	.byte	0x06
	.zero		1


	//   ....[37]....
        /*0374*/ 	.word	0x00001a20
        /*0378*/ 	.word	0x00000000
        /*037c*/ 	.word	0x00000110
        /*0380*/ 	.short	0x010a
        /*0382*/ 	.byte	0xff
	.zero		1


	//   ....[38]....
        /*0384*/ 	.word	0x00001a50
        /*0388*/ 	.word	0x00000000
        /*038c*/ 	.word	0x00000100
        /*0390*/ 	.short	0x0101
        /*0392*/ 	.byte	0xff
	.zero		1


	//   ....[39]....
        /*0394*/ 	.word	0x00001b10
        /*0398*/ 	.word	0x000000ff
        /*039c*/ 	.word	0x00000028
        /*03a0*/ 	.short	0x010a
        /*03a2*/ 	.byte	0x04
	.zero		1


	//   ....[40]....
        /*03a4*/ 	.word	0x00001be0
        /*03a8*/ 	.word	0x000000ff
        /*03ac*/ 	.word	0x00000028
        /*03b0*/ 	.short	0x010a
        /*03b2*/ 	.byte	0x21
	.zero		1


	//   ....[41]....
        /*03b4*/ 	.word	0x00001d90
        /*03b8*/ 	.word	0x000000ff
        /*03bc*/ 	.word	0x00000028
        /*03c0*/ 	.short	0x010a
        /*03c2*/ 	.byte	0x05
	.zero		1


	//   ....[42]....
        /*03c4*/ 	.word	0x00001ea0
        /*03c8*/ 	.word	0x000000ff
        /*03cc*/ 	.word	0x00000098
        /*03d0*/ 	.short	0x0101
        /*03d2*/ 	.byte	0x06
	.zero		1


	//   ....[43]....
        /*03d4*/ 	.word	0x00001ec0
        /*03d8*/ 	.word	0x000000ff
        /*03dc*/ 	.word	0x00000028
        /*03e0*/ 	.short	0x010a
        /*03e2*/ 	.byte	0x04
	.zero		1


	//   ....[44]....
        /*03e4*/ 	.word	0x00001f40
        /*03e8*/ 	.word	0x000000ff
        /*03ec*/ 	.word	0x00000028
        /*03f0*/ 	.short	0x010a
        /*03f2*/ 	.byte	0x11
	.zero		1


	//   ....[45]....
        /*03f4*/ 	.word	0x000020d0
        /*03f8*/ 	.word	0x000000ff
        /*03fc*/ 	.word	0x00000028
        /*0400*/ 	.short	0x010a
        /*0402*/ 	.byte	0x05
	.zero		1


	//   ....[46]....
        /*0404*/ 	.word	0x00002230
        /*0408*/ 	.word	0x00000003
        /*040c*/ 	.word	0x000000a0
        /*0410*/ 	.short	0x010a
        /*0412*/ 	.byte	0xff
	.zero		1


	//   ....[47]....
        /*0414*/ 	.word	0x00002380
        /*0418*/ 	.word	0x00000000
        /*041c*/ 	.word	0x00000000
        /*0420*/ 	.short	0x0101
        /*0422*/ 	.byte	0xff
	.zero		1


	//   ....[48]....
        /*0424*/ 	.word	0x00002930
        /*0428*/ 	.word	0x000000ff
        /*042c*/ 	.word	0x00000000
        /*0430*/ 	.short	0x010a
        /*0432*/ 	.byte	0x04
	.zero		1


	//   ....[49]....
        /*0434*/ 	.word	0x000029c0
        /*0438*/ 	.word	0x000000ff
        /*043c*/ 	.word	0x00000000
        /*0440*/ 	.short	0x010a
        /*0442*/ 	.byte	0x05
	.zero		1


	//   ....[50]....
        /*0444*/ 	.word	0x00002a50
        /*0448*/ 	.word	0x000000ff
        /*044c*/ 	.word	0x00000000
        /*0450*/ 	.short	0x010a
        /*0452*/ 	.byte	0x05
	.zero		1


	//   ....[51]....
        /*0454*/ 	.word	0x00002ae0
        /*0458*/ 	.word	0x000000ff
        /*045c*/ 	.word	0x00000000
        /*0460*/ 	.short	0x010a
        /*0462*/ 	.byte	0x05
	.zero		1


	//   ....[52]....
        /*0464*/ 	.word	0x00002b80
        /*0468*/ 	.word	0x00000000
        /*046c*/ 	.word	0x00000000
        /*0470*/ 	.short	0x010a
        /*0472*/ 	.byte	0xff
	.zero		1


	//   ....[53]....
        /*0474*/ 	.word	0x00002ca0
        /*0478*/ 	.word	0x00000002
        /*047c*/ 	.word	0x00000100
        /*0480*/ 	.short	0x010a
        /*0482*/ 	.byte	0xff
	.zero		1


	//   ....[54]....
        /*0484*/ 	.word	0x00002d10
        /*0488*/ 	.word	0x00000002
        /*048c*/ 	.word	0x00000000
        /*0490*/ 	.short	0x0101
        /*0492*/ 	.byte	0xff
	.zero		1


	//   ....[55]....
        /*0494*/ 	.word	0x00002d30
        /*0498*/ 	.word	0x000000ff
        /*049c*/ 	.word	0x000000b0
        /*04a0*/ 	.short	0x010a
        /*04a2*/ 	.byte	0x04
	.zero		1


	//   ....[56]....
        /*04a4*/ 	.word	0x00002e50
        /*04a8*/ 	.word	0x00000002
        /*04ac*/ 	.word	0x000000a0
        /*04b0*/ 	.short	0x010a
        /*04b2*/ 	.byte	0xff
	.zero		1


	//   ....[57]....
        /*04b4*/ 	.word	0x00002f50
        /*04b8*/ 	.word	0x00000002
        /*04bc*/ 	.word	0x00000000
        /*04c0*/ 	.short	0x0101
        /*04c2*/ 	.byte	0xff
	.zero		1


	//   ....[58]....
        /*04c4*/ 	.word	0x00002fe0
        /*04c8*/ 	.word	0x000000ff
        /*04cc*/ 	.word	0x000000b0
        /*04d0*/ 	.short	0x0106
        /*04d2*/ 	.byte	0x04
	.zero		1


	//   ....[59]....
        /*04d4*/ 	.word	0x00003000
        /*04d8*/ 	.word	0x000000ff
        /*04dc*/ 	.word	0x000000b0
        /*04e0*/ 	.short	0x010a
        /*04e2*/ 	.byte	0x04
	.zero		1


	//   ....[60]....
        /*04e4*/ 	.word	0x00003090
        /*04e8*/ 	.word	0x000000ff
        /*04ec*/ 	.word	0x000000b0
        /*04f0*/ 	.short	0x0106
        /*04f2*/ 	.byte	0x07
	.zero		1


	//   ....[61]....
        /*04f4*/ 	.word	0x000030d0
        /*04f8*/ 	.word	0x00000000
        /*04fc*/ 	.word	0x000000b0
        /*0500*/ 	.short	0x010a
        /*0502*/ 	.byte	0xff
	.zero		1


	//   ....[62]....
        /*0504*/ 	.word	0x00003310
        /*0508*/ 	.word	0x000000ff
        /*050c*/ 	.word	0x00000008
        /*0510*/ 	.short	0x010a
        /*0512*/ 	.byte	0x05
	.zero		1


	//   ....[63]....
        /*0514*/ 	.word	0x00003330
        /*0518*/ 	.word	0x000000ff
        /*051c*/ 	.word	0x00000008
        /*0520*/ 	.short	0x010a
        /*0522*/ 	.byte	0x05
	.zero		1


	//   ....[64]....
        /*0524*/ 	.word	0x000034c0
        /*0528*/ 	.word	0x000000ff
        /*052c*/ 	.word	0x00000008
        /*0530*/ 	.short	0x010a
        /*0532*/ 	.byte	0x05
	.zero		1


	//   ....[65]....
        /*0534*/ 	.word	0x000034e0
        /*0538*/ 	.word	0x000000ff
        /*053c*/ 	.word	0x00000008
        /*0540*/ 	.short	0x010a
        /*0542*/ 	.byte	0x05
	.zero		1


	//   ....[66]....
        /*0544*/ 	.word	0x000035a0
        /*0548*/ 	.word	0x000000ff
        /*054c*/ 	.word	0x00000000
        /*0550*/ 	.short	0x0101
        /*0552*/ 	.byte	0x04
	.zero		1


	//   ....[67]....
        /*0554*/ 	.word	0x000038e0
        /*0558*/ 	.word	0x00000000
        /*055c*/ 	.word	0x000000a0
        /*0560*/ 	.short	0x010a
        /*0562*/ 	.byte	0xff
	.zero		1


	//   ....[68]....
        /*0564*/ 	.word	0x000039a0
        /*0568*/ 	.word	0x00000000
        /*056c*/ 	.word	0x00000000
        /*0570*/ 	.short	0x0101
        /*0572*/ 	.byte	0xff
	.zero		1


	//   ....[69]....
        /*0574*/ 	.word	0x00003a60
        /*0578*/ 	.word	0x000000ff
        /*057c*/ 	.word	0x00000000
        /*0580*/ 	.short	0x010a
        /*0582*/ 	.byte	0x04
	.zero		1


	//   ....[70]....
        /*0584*/ 	.word	0x00003a70
        /*0588*/ 	.word	0x000000ff
        /*058c*/ 	.word	0x000000e0
        /*0590*/ 	.short	0x010a
        /*0592*/ 	.byte	0x1f
	.zero		1


	//   ....[71]....
        /*0594*/ 	.word	0x00003b20
        /*0598*/ 	.word	0x000000ff
        /*059c*/ 	.word	0x00000000
        /*05a0*/ 	.short	0x010a
        /*05a2*/ 	.byte	0x05
	.zero		1


	//   ....[72]....
        /*05a4*/ 	.word	0x00003c50
        /*05a8*/ 	.word	0x000000ff
        /*05ac*/ 	.word	0x00000000
        /*05b0*/ 	.short	0x010a
        /*05b2*/ 	.byte	0x04
	.zero		1


	//   ....[73]....
        /*05b4*/ 	.word	0x00003f50
        /*05b8*/ 	.word	0x000000ff
        /*05bc*/ 	.word	0x00000000
        /*05c0*/ 	.short	0x010a
        /*05c2*/ 	.byte	0x04
	.zero		1


	//   ....[74]....
        /*05c4*/ 	.word	0x00003fe0
        /*05c8*/ 	.word	0x000000ff
        /*05cc*/ 	.word	0x00000000
        /*05d0*/ 	.short	0x010a
        /*05d2*/ 	.byte	0x05
	.zero		1


	//   ....[75]....
        /*05d4*/ 	.word	0x00004070
        /*05d8*/ 	.word	0x000000ff
        /*05dc*/ 	.word	0x00000000
        /*05e0*/ 	.short	0x010a
        /*05e2*/ 	.byte	0x05
	.zero		1


	//   ....[76]....
        /*05e4*/ 	.word	0x00004110
        /*05e8*/ 	.word	0x00000000
        /*05ec*/ 	.word	0x00000000
        /*05f0*/ 	.short	0x010a
        /*05f2*/ 	.byte	0xff
	.zero		1


	//   ....[77]....
        /*05f4*/ 	.word	0x00004150
        /*05f8*/ 	.word	0x00000000
        /*05fc*/ 	.word	0x00000000
        /*0600*/ 	.short	0x010a
        /*0602*/ 	.byte	0xff
	.zero		1


	//   ....[78]....
        /*0604*/ 	.word	0x000041c0
        /*0608*/ 	.word	0x000000ff
        /*060c*/ 	.word	0x00000000
        /*0610*/ 	.short	0x0101
        /*0612*/ 	.byte	0x04
	.zero		1


	//   ....[79]....
        /*0614*/ 	.word	0x00004200
        /*0618*/ 	.word	0x000000ff
        /*061c*/ 	.word	0x00000120
        /*0620*/ 	.short	0x010a
        /*0622*/ 	.byte	0x1a
	.zero		1


	//   ....[80]....
        /*0624*/ 	.word	0x00004250
        /*0628*/ 	.word	0x000000ff
        /*062c*/ 	.word	0x00000000
        /*0630*/ 	.short	0x0101
        /*0632*/ 	.byte	0x04
	.zero		1


	//   ....[81]....
        /*0634*/ 	.word	0x000046f0
        /*0638*/ 	.word	0x0000000c
        /*063c*/ 	.word	0x000000a0
        /*0640*/ 	.short	0x010a
        /*0642*/ 	.byte	0xff
	.zero		1


	//   ....[82]....
        /*0644*/ 	.word	0x00004860
        /*0648*/ 	.word	0x00000000
        /*064c*/ 	.word	0x00000000
        /*0650*/ 	.short	0x0101
        /*0652*/ 	.byte	0xff
	.zero		1


	//   ....[83]....
        /*0654*/ 	.word	0x00004cf0
        /*0658*/ 	.word	0x000000ff
        /*065c*/ 	.word	0x00000098
        /*0660*/ 	.short	0x010a
        /*0662*/ 	.byte	0x15
	.zero		1


	//   ....[84]....
        /*0664*/ 	.word	0x00004e70
        /*0668*/ 	.word	0x000000ff
        /*066c*/ 	.word	0x00000070
        /*0670*/ 	.short	0x010a
        /*0672*/ 	.byte	0x15
	.zero		1


	//   ....[85]....
        /*0674*/ 	.word	0x00005070
        /*0678*/ 	.word	0x000000ff
        /*067c*/ 	.word	0x00000050
        /*0680*/ 	.short	0x010b
        /*0682*/ 	.byte	0x15
	.zero		1


	//   ....[86]....
        /*0684*/ 	.word	0x00005080
        /*0688*/ 	.word	0x000000ff
        /*068c*/ 	.word	0x00000000
        /*0690*/ 	.short	0x0101
        /*0692*/ 	.byte	0x06
	.zero		1


	//   ....[87]....
        /*0694*/ 	.word	0x00005090
        /*0698*/ 	.word	0x000000ff
        /*069c*/ 	.word	0x00000078
        /*06a0*/ 	.short	0x010a
        /*06a2*/ 	.byte	0x15
	.zero		1


	//   ....[88]....
        /*06a4*/ 	.word	0x00005240
        /*06a8*/ 	.word	0x000000ff
        /*06ac*/ 	.word	0x00000058
        /*06b0*/ 	.short	0x010b
        /*06b2*/ 	.byte	0x15
	.zero		1


	//   ....[89]....
        /*06b4*/ 	.word	0x00005250
        /*06b8*/ 	.word	0x000000ff
        /*06bc*/ 	.word	0x00000000
        /*06c0*/ 	.short	0x0101
        /*06c2*/ 	.byte	0x06
	.zero		1


	//   ....[90]....
        /*06c4*/ 	.word	0x00005260
        /*06c8*/ 	.word	0x000000ff
        /*06cc*/ 	.word	0x00000080
        /*06d0*/ 	.short	0x010a
        /*06d2*/ 	.byte	0x15
	.zero		1


	//   ....[91]....
        /*06d4*/ 	.word	0x00005410
        /*06d8*/ 	.word	0x000000ff
        /*06dc*/ 	.word	0x00000060
        /*06e0*/ 	.short	0x010b
        /*06e2*/ 	.byte	0x15
	.zero		1


	//   ....[92]....
        /*06e4*/ 	.word	0x00005420
        /*06e8*/ 	.word	0x000000ff
        /*06ec*/ 	.word	0x00000000
        /*06f0*/ 	.short	0x0101
        /*06f2*/ 	.byte	0x06
	.zero		1


	//   ....[93]....
        /*06f4*/ 	.word	0x00005430
        /*06f8*/ 	.word	0x000000ff
        /*06fc*/ 	.word	0x00000088
        /*0700*/ 	.short	0x010a
        /*0702*/ 	.byte	0x15
	.zero		1


	//   ....[94]....
        /*0704*/ 	.word	0x00005670
        /*0708*/ 	.word	0x000000ff
        /*070c*/ 	.word	0x00000068
        /*0710*/ 	.short	0x010b
        /*0712*/ 	.byte	0x15
	.zero		1


	//   ....[95]....
        /*0714*/ 	.word	0x00005680
        /*0718*/ 	.word	0x000000ff
        /*071c*/ 	.word	0x00000000
        /*0720*/ 	.short	0x0101
        /*0722*/ 	.byte	0x25
	.zero		1


	//   ....[96]....
        /*0724*/ 	.word	0x000056c0
        /*0728*/ 	.word	0x000000ff
        /*072c*/ 	.word	0x00000070
        /*0730*/ 	.short	0x010a
        /*0732*/ 	.byte	0x15
	.zero		1


	//   ....[97]....
        /*0734*/ 	.word	0x000056e0
        /*0738*/ 	.word	0x000000ff
        /*073c*/ 	.word	0x00000078
        /*0740*/ 	.short	0x010a
        /*0742*/ 	.byte	0x15
	.zero		1


	//   ....[98]....
        /*0744*/ 	.word	0x00005700
        /*0748*/ 	.word	0x000000ff
        /*074c*/ 	.word	0x00000080
        /*0750*/ 	.short	0x010a
        /*0752*/ 	.byte	0x15
	.zero		1


	//   ....[99]....
        /*0754*/ 	.word	0x00005740
        /*0758*/ 	.word	0x00000000
        /*075c*/ 	.word	0x00000088
        /*0760*/ 	.short	0x010a
        /*0762*/ 	.byte	0xff
	.zero		1


	//   ....[100]....
        /*0764*/ 	.word	0x00005a80
        /*0768*/ 	.word	0x00000003
        /*076c*/ 	.word	0x000000a0
        /*0770*/ 	.short	0x010a
        /*0772*/ 	.byte	0xff
	.zero		1


	//   ....[101]....
        /*0774*/ 	.word	0x00005c00
        /*0778*/ 	.word	0x00000000
        /*077c*/ 	.word	0x00000000
        /*0780*/ 	.short	0x0101
        /*0782*/ 	.byte	0xff
	.zero		1


	//   ....[102]....
        /*0784*/ 	.word	0x00006740
        /*0788*/ 	.word	0x000000ff
        /*078c*/ 	.word	0x00000050
        /*0790*/ 	.short	0x010a
        /*0792*/ 	.byte	0x2b
	.zero		1


	//   ....[103]....
        /*0794*/ 	.word	0x00006780
        /*0798*/ 	.word	0x00000035
        /*079c*/ 	.word	0x000000c0
        /*07a0*/ 	.short	0x010a
        /*07a2*/ 	.byte	0xff
	.zero		1


	//   ....[104]....
        /*07a4*/ 	.word	0x00006890
        /*07a8*/ 	.word	0x000000ff
        /*07ac*/ 	.word	0x00000050
        /*07b0*/ 	.short	0x010a
        /*07b2*/ 	.byte	0x2b
	.zero		1


	//   ....[105]....
        /*07b4*/ 	.word	0x00006960
        /*07b8*/ 	.word	0x00000035
        /*07bc*/ 	.word	0x000000c0
        /*07c0*/ 	.short	0x010a
        /*07c2*/ 	.byte	0xff
	.zero		1


	//   ....[106]....
        /*07c4*/ 	.word	0x00007120
        /*07c8*/ 	.word	0x00000000
        /*07cc*/ 	.word	0x00000000
        /*07d0*/ 	.short	0x0101
        /*07d2*/ 	.byte	0xff
	.zero		1


	//   ....[107]....
        /*07d4*/ 	.word	0x00007130
        /*07d8*/ 	.word	0x00000002
        /*07dc*/ 	.word	0x00000050
        /*07e0*/ 	.short	0x010a
        /*07e2*/ 	.byte	0xff
	.zero		1


	//   ....[108]....
        /*07e4*/ 	.word	0x000071f0
        /*07e8*/ 	.word	0x00000002
        /*07ec*/ 	.word	0x00000050
        /*07f0*/ 	.short	0x010a
        /*07f2*/ 	.byte	0xff
	.zero		1


	//   ....[109]....
        /*07f4*/ 	.word	0x000079f0
        /*07f8*/ 	.word	0x00000000
        /*07fc*/ 	.word	0x00000000
        /*0800*/ 	.short	0x0101
        /*0802*/ 	.byte	0xff
	.zero		1


	//   ....[110]....
        /*0804*/ 	.word	0x00007a10
        /*0808*/ 	.word	0x00000002
        /*080c*/ 	.word	0x00000050
        /*0810*/ 	.short	0x010a
        /*0812*/ 	.byte	0xff
	.zero		1


	//   ....[111]....
        /*0814*/ 	.word	0x00007ac0
        /*0818*/ 	.word	0x00000002
        /*081c*/ 	.word	0x00000050
        /*0820*/ 	.short	0x010a
        /*0822*/ 	.byte	0xff
	.zero		1


	//   ....[112]....
        /*0824*/ 	.word	0x000082c0
        /*0828*/ 	.word	0x00000000
        /*082c*/ 	.word	0x00000000
        /*0830*/ 	.short	0x0101
        /*0832*/ 	.byte	0xff
	.zero		1


	//   ....[113]....
        /*0834*/ 	.word	0x000082e0
        /*0838*/ 	.word	0x00000003
        /*083c*/ 	.word	0x00000050
        /*0840*/ 	.short	0x010a
        /*0842*/ 	.byte	0xff
	.zero		1


	//   ....[114]....
        /*0844*/ 	.word	0x00008390
        /*0848*/ 	.word	0x00000003
        /*084c*/ 	.word	0x00000050
        /*0850*/ 	.short	0x010a
        /*0852*/ 	.byte	0xff
	.zero		1


	//   ....[115]....
        /*0854*/ 	.word	0x000086a0
        /*0858*/ 	.word	0x00000035
        /*085c*/ 	.word	0x00000000
        /*0860*/ 	.short	0x0101
        /*0862*/ 	.byte	0xff
	.zero		1


	//   ....[116]....
        /*0864*/ 	.word	0x00008be0
        /*0868*/ 	.word	0x00000000
        /*086c*/ 	.word	0x00000000
        /*0870*/ 	.short	0x0101
        /*0872*/ 	.byte	0xff
	.zero		1


	//   ....[117]....
        /*0874*/ 	.word	0x00008e70
        /*0878*/ 	.word	0x000000ff
        /*087c*/ 	.word	0x00000000
        /*0880*/ 	.short	0x0101
        /*0882*/ 	.byte	0x04
	.zero		1


	//   ....[118]....
        /*0884*/ 	.word	0x00008e90
        /*0888*/ 	.word	0x00000000
        /*088c*/ 	.word	0x00000110
        /*0890*/ 	.short	0x010a
        /*0892*/ 	.byte	0xff
	.zero		1


	//   ....[119]....
        /*0894*/ 	.word	0x00008ef0
        /*0898*/ 	.word	0x00000000
        /*089c*/ 	.word	0x00000028
        /*08a0*/ 	.short	0x010a
        /*08a2*/ 	.byte	0xff
	.zero		1


	//   ....[120]....
        /*08a4*/ 	.word	0x00008f50
        /*08a8*/ 	.word	0x00000000
        /*08ac*/ 	.word	0x00000028
        /*08b0*/ 	.short	0x010a
        /*08b2*/ 	.byte	0xff
	.zero		1


	//   ....[121]....
        /*08b4*/ 	.word	0x00008fa0
        /*08b8*/ 	.word	0x00000003
        /*08bc*/ 	.word	0x000000a0
        /*08c0*/ 	.short	0x010a
        /*08c2*/ 	.byte	0xff
	.zero		1


	//   ....[122]....
        /*08c4*/ 	.word	0x00009000
        /*08c8*/ 	.word	0x00000000
        /*08cc*/ 	.word	0x00000000
        /*08d0*/ 	.short	0x010a
        /*08d2*/ 	.byte	0xff
	.zero		1


	//   ....[123]....
        /*08d4*/ 	.word	0x00009060
        /*08d8*/ 	.word	0x00000000
        /*08dc*/ 	.word	0x00000000
        /*08e0*/ 	.short	0x010a
        /*08e2*/ 	.byte	0xff
	.zero		1


	//   ....[124]....
        /*08e4*/ 	.word	0x000090c0
        /*08e8*/ 	.word	0x00000000
        /*08ec*/ 	.word	0x00000000
        /*08f0*/ 	.short	0x010a
        /*08f2*/ 	.byte	0xff
	.zero		1


	//   ....[125]....
        /*08f4*/ 	.word	0x00009120
        /*08f8*/ 	.word	0x00000000
        /*08fc*/ 	.word	0x00000000
        /*0900*/ 	.short	0x010a
        /*0902*/ 	.byte	0xff
	.zero		1


	//   ....[126]....
        /*0904*/ 	.word	0x00009170
        /*0908*/ 	.word	0x00000002
        /*090c*/ 	.word	0x00000100
        /*0910*/ 	.short	0x010a
        /*0912*/ 	.byte	0xff
	.zero		1


	//   ....[127]....
        /*0914*/ 	.word	0x000091d0
        /*0918*/ 	.word	0x00000002
        /*091c*/ 	.word	0x000000b0
        /*0920*/ 	.short	0x010a
        /*0922*/ 	.byte	0xff
	.zero		1


	//   ....[128]....
        /*0924*/ 	.word	0x00009220
        /*0928*/ 	.word	0x00000002
        /*092c*/ 	.word	0x000000a0
        /*0930*/ 	.short	0x010a
        /*0932*/ 	.byte	0xff
	.zero		1


	//   ....[129]....
        /*0934*/ 	.word	0x00009280
        /*0938*/ 	.word	0x00000000
        /*093c*/ 	.word	0x000000b0
        /*0940*/ 	.short	0x010a
        /*0942*/ 	.byte	0xff
	.zero		1


	//   ....[130]....
        /*0944*/ 	.word	0x000092e0
        /*0948*/ 	.word	0x00000005
        /*094c*/ 	.word	0x00000008
        /*0950*/ 	.short	0x010a
        /*0952*/ 	.byte	0xff
	.zero		1


	//   ....[131]....
        /*0954*/ 	.word	0x000093c0
        /*0958*/ 	.word	0x00000000
        /*095c*/ 	.word	0x00000008
        /*0960*/ 	.short	0x010a
        /*0962*/ 	.byte	0xff
	.zero		1


	//   ....[132]....
        /*0964*/ 	.word	0x00009410
        /*0968*/ 	.word	0x00000000
        /*096c*/ 	.word	0x000000a0
        /*0970*/ 	.short	0x010a
        /*0972*/ 	.byte	0xff
	.zero		1


	//   ....[133]....
        /*0974*/ 	.word	0x00009470
        /*0978*/ 	.word	0x00000000
        /*097c*/ 	.word	0x000000e0
        /*0980*/ 	.short	0x010a
        /*0982*/ 	.byte	0xff
	.zero		1


	//   ....[134]....
        /*0984*/ 	.word	0x000094d0
        /*0988*/ 	.word	0x00000000
        /*098c*/ 	.word	0x00000000
        /*0990*/ 	.short	0x010a
        /*0992*/ 	.byte	0xff
	.zero		1


	//   ....[135]....
        /*0994*/ 	.word	0x00009530
        /*0998*/ 	.word	0x00000000
        /*099c*/ 	.word	0x00000000
        /*09a0*/ 	.short	0x010a
        /*09a2*/ 	.byte	0xff
	.zero		1


	//   ....[136]....
        /*09a4*/ 	.word	0x00009590
        /*09a8*/ 	.word	0x00000000
        /*09ac*/ 	.word	0x00000000
        /*09b0*/ 	.short	0x010a
        /*09b2*/ 	.byte	0xff
	.zero		1


	//   ....[137]....
        /*09b4*/ 	.word	0x000095f0
        /*09b8*/ 	.word	0x00000000
        /*09bc*/ 	.word	0x00000000
        /*09c0*/ 	.short	0x010a
        /*09c2*/ 	.byte	0xff
	.zero		1


	//   ....[138]....
        /*09c4*/ 	.word	0x00009650
        /*09c8*/ 	.word	0x00000000
        /*09cc*/ 	.word	0x00000120
        /*09d0*/ 	.short	0x010a
        /*09d2*/ 	.byte	0xff
	.zero		1


	//   ....[139]....
        /*09d4*/ 	.word	0x000096a0
        /*09d8*/ 	.word	0x0000000c
        /*09dc*/ 	.word	0x000000a0
        /*09e0*/ 	.short	0x010a
        /*09e2*/ 	.byte	0xff
	.zero		1


	//   ....[140]....
        /*09e4*/ 	.word	0x00009700
        /*09e8*/ 	.word	0x00000000
        /*09ec*/ 	.word	0x00000098
        /*09f0*/ 	.short	0x010a
        /*09f2*/ 	.byte	0xff
	.zero		1


	//   ....[141]....
        /*09f4*/ 	.word	0x00009760
        /*09f8*/ 	.word	0x00000000
        /*09fc*/ 	.word	0x00000070
        /*0a00*/ 	.short	0x010a
        /*0a02*/ 	.byte	0xff
	.zero		1


	//   ....[142]....
        /*0a04*/ 	.word	0x000097c0
        /*0a08*/ 	.word	0x00000000
        /*0a0c*/ 	.word	0x00000078
        /*0a10*/ 	.short	0x010a
        /*0a12*/ 	.byte	0xff
	.zero		1


	//   ....[143]....
        /*0a14*/ 	.word	0x00009820
        /*0a18*/ 	.word	0x00000000
        /*0a1c*/ 	.word	0x00000080
        /*0a20*/ 	.short	0x010a
        /*0a22*/ 	.byte	0xff
	.zero		1


	//   ....[144]....
        /*0a24*/ 	.word	0x00009880
        /*0a28*/ 	.word	0x00000000
        /*0a2c*/ 	.word	0x00000088
        /*0a30*/ 	.short	0x010a
        /*0a32*/ 	.byte	0xff
	.zero		1


	//   ....[145]....
        /*0a34*/ 	.word	0x000098e0
        /*0a38*/ 	.word	0x00000000
        /*0a3c*/ 	.word	0x00000070
        /*0a40*/ 	.short	0x010a
        /*0a42*/ 	.byte	0xff
	.zero		1


	//   ....[146]....
        /*0a44*/ 	.word	0x00009940
        /*0a48*/ 	.word	0x00000000
        /*0a4c*/ 	.word	0x00000078
        /*0a50*/ 	.short	0x010a
        /*0a52*/ 	.byte	0xff
	.zero		1


	//   ....[147]....
        /*0a54*/ 	.word	0x000099a0
        /*0a58*/ 	.word	0x00000000
        /*0a5c*/ 	.word	0x00000080
        /*0a60*/ 	.short	0x010a
        /*0a62*/ 	.byte	0xff
	.zero		1


	//   ....[148]....
        /*0a64*/ 	.word	0x000099f0
        /*0a68*/ 	.word	0x00000003
        /*0a6c*/ 	.word	0x000000a0
        /*0a70*/ 	.short	0x010a
        /*0a72*/ 	.byte	0xff
	.zero		1


	//   ....[149]....
        /*0a74*/ 	.word	0x00009a50
        /*0a78*/ 	.word	0x00000002
        /*0a7c*/ 	.word	0x00000050
        /*0a80*/ 	.short	0x010a
        /*0a82*/ 	.byte	0xff
	.zero		1


	//   ....[150]....
        /*0a84*/ 	.word	0x00009aa0
        /*0a88*/ 	.word	0x00000035
        /*0a8c*/ 	.word	0x000000c0
        /*0a90*/ 	.short	0x010a
        /*0a92*/ 	.byte	0xff
	.zero		1


	//   ....[151]....
        /*0a94*/ 	.word	0x00009af0
        /*0a98*/ 	.word	0x00000002
        /*0a9c*/ 	.word	0x00000050
        /*0aa0*/ 	.short	0x010a
        /*0aa2*/ 	.byte	0xff
	.zero		1


	//   ....[152]....
        /*0aa4*/ 	.word	0x00009b40
        /*0aa8*/ 	.word	0x00000002
        /*0aac*/ 	.word	0x00000050
        /*0ab0*/ 	.short	0x010a
        /*0ab2*/ 	.byte	0xff
	.zero		1


	//   ....[153]....
        /*0ab4*/ 	.word	0x00009b90
        /*0ab8*/ 	.word	0x00000003
        /*0abc*/ 	.word	0x00000050
        /*0ac0*/ 	.short	0x010a
        /*0ac2*/ 	.byte	0xff
	.zero		1


	//----- nvinfo : EIATTR_NUM_MBARRIERS
	.align		4
.L_47:
        /*0ac4*/ 	.byte	0x03, 0x38
        /*0ac6*/ 	.short	0x0025


	//----- nvinfo : EIATTR_EXIT_INSTR_OFFSETS
	.align		4
        /*0ac8*/ 	.byte	0x04, 0x1c
        /*0aca*/ 	.short	(.L_49 - .L_48)


	//   ....[0]....
.L_48:
        /*0acc*/ 	.word	0x00002bb0


	//   ....[1]....
        /*0ad0*/ 	.word	0x000030a0


	//   ....[2]....
        /*0ad4*/ 	.word	0x00003100


	//   ....[3]....
        /*0ad8*/ 	.word	0x00004480


	//   ....[4]....
        /*0adc*/ 	.word	0x00005770


	//   ....[5]....
        /*0ae0*/ 	.word	0x000057b0


	//   ....[6]....
        /*0ae4*/ 	.word	0x00008d60


	//   ....[7]....
        /*0ae8*/ 	.word	0x00008de0


	//   ....[8]....
        /*0aec*/ 	.word	0x00008e10


	//   ....[9]....
        /*0af0*/ 	.word	0x00008e80


	//----- nvinfo : EIATTR_MAX_THREADS
	.align		4
.L_49:
        /*0af4*/ 	.byte	0x04, 0x05
        /*0af6*/ 	.short	(.L_51 - .L_50)
.L_50:
        /*0af8*/ 	.word	0x00000100
        /*0afc*/ 	.word	0x00000001
        /*0b00*/ 	.word	0x00000001


	//----- nvinfo : EIATTR_CRS_STACK_SIZE
	.align		4
.L_51:
        /*0b04*/ 	.byte	0x04, 0x1e
        /*0b06*/ 	.short	(.L_53 - .L_52)
.L_52:
        /*0b08*/ 	.word	0x00000000


	//----- nvinfo : EIATTR_CBANK_PARAM_SIZE
	.align		4
.L_53:
        /*0b0c*/ 	.byte	0x03, 0x19
        /*0b0e*/ 	.short	0x0800


	//----- nvinfo : EIATTR_PARAM_CBANK
	.align		4
        /*0b10*/ 	.byte	0x04, 0x0a
        /*0b12*/ 	.short	(.L_55 - .L_54)
	.align		4
.L_54:
        /*0b14*/ 	.word	index@(.nv.constant0._ZN7cutlass13device_kernelINS_4gemm6kernel13GemmUniversalIN4cute5tupleIJiiiiEEENS1_10collective13CollectiveMmaINS1_35MainloopSm100TmaUmmaWarpSpecializedILi5ELi2ELi4ENS5_IJNS4_1CILi2EEESB_NSA_ILi1EEEEEEEENS5_IJNSA_ILi128EEESF_NSA_ILi64EEEEEENS_10bfloat16_tENS5_IJlSC_lEEESI_SJ_NS4_8TiledMMAINS4_8MMA_AtomIJNS4_26SM100_MMA_F16BF16_2x1SM_SSISI_SI_fLi128ELi128ELNS4_4UMMA5MajorE0ELSO_0ELNSN_7ScaleInE0ELSP_0EEEEEENS4_6LayoutINS5_IJSC_SC_SC_EEENS5_IJNSA_ILi0EEESU_SU_EEEEENS5_IJNS4_10UnderscoreESX_SX_EEEEENS4_28SM100_TMA_2SM_LOAD_MULTICASTENS4_14ComposedLayoutINS4_7SwizzleILi3ELi4ELi3EEENS4_18smem_ptr_flag_bitsILi16EEENSS_INS5_IJNSA_ILi8EEESG_EEENS5_IJSG_SC_EEEEEEEvNS4_8identityENS4_18SM100_TMA_2SM_LOADES1A_vS1B_EENS_8epilogue10collective18CollectiveEpilogueINS1E_23Sm100TmaWarpSpecializedILi4ELi2ELi16ELb1ELb0EEEJNS5_IJSG_SF_SG_EEENS5_IJNSS_ISG_SC_EENSS_INS5_IJNSA_ILi16EEESB_EEENS5_IJSC_SG_EEEEEEEESI_SJ_SI_SJ_NS1E_6fusion15FusionCallbacksIS1I_NS1Q_17LinearCombinationISI_fSI_fLNS_15FloatRoundStyleE2EEES1J_S1P_JEEENS4_5SM1004TMEM4LOAD26SM100_TMEM_LOAD_32dp32b16xENS4_13SM90_TMA_LOADENS11_INS12_ILi1ELi4ELi3EEES15_NSS_INS5_IJS16_S1L_EEENS5_IJS1L_SC_EEEEEEENS4_39AutoVectorizingCopyWithAssumedAlignmentILi128EEENS4_14SM90_TMA_STOREES25_S27_S27_EEEvvEEEEvNT_6ParamsE)
        /*0b18*/ 	.short	0x0380
        /*0b1a*/ 	.short	0x0800


	//----- nvinfo : EIATTR_SW_WAR
	.align		4
.L_55:
        /*0b1c*/ 	.byte	0x04, 0x36
        /*0b1e*/ 	.short	(.L_57 - .L_56)
.L_56:
        /*0b20*/ 	.word	0x00000008
.L_57:


//--------------------- .nv.callgraph             --------------------------
	.section	.nv.callgraph,"",@"SHT_CUDA_CALLGRAPH"
	.align	4
	.sectionentsize	8
	.align		4
        /*0000*/ 	.word	0x00000000
	.align		4
        /*0004*/ 	.word	0xffffffff
	.align		4
        /*0008*/ 	.word	index@(_ZN7cutlass13device_kernelINS_4gemm6kernel13GemmUniversalIN4cute5tupleIJiiiiEEENS1_10collective13CollectiveMmaINS1_35MainloopSm100TmaUmmaWarpSpecializedILi5ELi2ELi4ENS5_IJNS4_1CILi2EEESB_NSA_ILi1EEEEEEEENS5_IJNSA_ILi128EEESF_NSA_ILi64EEEEEENS_10bfloat16_tENS5_IJlSC_lEEESI_SJ_NS4_8TiledMMAINS4_8MMA_AtomIJNS4_26SM100_MMA_F16BF16_2x1SM_SSISI_SI_fLi128ELi128ELNS4_4UMMA5MajorE0ELSO_0ELNSN_7ScaleInE0ELSP_0EEEEEENS4_6LayoutINS5_IJSC_SC_SC_EEENS5_IJNSA_ILi0EEESU_SU_EEEEENS5_IJNS4_10UnderscoreESX_SX_EEEEENS4_28SM100_TMA_2SM_LOAD_MULTICASTENS4_14ComposedLayoutINS4_7SwizzleILi3ELi4ELi3EEENS4_18smem_ptr_flag_bitsILi16EEENSS_INS5_IJNSA_ILi8EEESG_EEENS5_IJSG_SC_EEEEEEEvNS4_8identityENS4_18SM100_TMA_2SM_LOADES1A_vS1B_EENS_8epilogue10collective18CollectiveEpilogueINS1E_23Sm100TmaWarpSpecializedILi4ELi2ELi16ELb1ELb0EEEJNS5_IJSG_SF_SG_EEENS5_IJNSS_ISG_SC_EENSS_INS5_IJNSA_ILi16EEESB_EEENS5_IJSC_SG_EEEEEEEESI_SJ_SI_SJ_NS1E_6fusion15FusionCallbacksIS1I_NS1Q_17LinearCombinationISI_fSI_fLNS_15FloatRoundStyleE2EEES1J_S1P_JEEENS4_5SM1004TMEM4LOAD26SM100_TMEM_LOAD_32dp32b16xENS4_13SM90_TMA_LOADENS11_INS12_ILi1ELi4ELi3EEES15_NSS_INS5_IJS16_S1L_EEENS5_IJS1L_SC_EEEEEEENS4_39AutoVectorizingCopyWithAssumedAlignmentILi128EEENS4_14SM90_TMA_STOREES25_S27_S27_EEEvvEEEEvNT_6ParamsE)
	.align		4
        /*000c*/ 	.word	index@(__assertfail)
	.align		4
        /*0010*/ 	.word	0x00000000
	.align		4
        /*0014*/ 	.word	0xfffffffe
	.align		4
        /*0018*/ 	.word	0x00000000
	.align		4
        /*001c*/ 	.word	0xfffffffd
	.align		4
        /*0020*/ 	.word	0x00000000
	.align		4
        /*0024*/ 	.word	0xfffffffc


//--------------------- .nv.constant4             --------------------------
	.section	.nv.constant4,"a",@progbits
	.align	8
	.align		8
.nv.constant4:
        /*0000*/ 	.dword	__assertfail
	.align		8
        /*0008*/ 	.dword	__unnamed_1
	.align		8
        /*0010*/ 	.dword	__unnamed_2
	.align		8
        /*0018*/ 	.dword	_ZN39_INTERNAL_29dfec2b_4_k_cu_3cb8c67f_84874cuda3std3__45__cpo5beginE
	.align		8
        /*0020*/ 	.dword	_ZN39_INTERNAL_29dfec2b_4_k_cu_3cb8c67f_84874cuda3std3__45__cpo3endE
	.align		8
        /*0028*/ 	.dword	_ZN39_INTERNAL_29dfec2b_4_k_cu_3cb8c67f_84874cuda3std3__45__cpo6cbeginE
	.align		8
        /*0030*/ 	.dword	_ZN39_INTERNAL_29dfec2b_4_k_cu_3cb8c67f_84874cuda3std3__45__cpo4cendE
	.align		8
        /*0038*/ 	.dword	_ZN39_INTERNAL_29dfec2b_4_k_cu_3cb8c67f_84874cuda3std3__441_GLOBAL__N__29dfec2b_4_k_cu_3cb8c67f_84876ignoreE
	.align		8
        /*0040*/ 	.dword	_ZN39_INTERNAL_29dfec2b_4_k_cu_3cb8c67f_84874cuda3std3__419piecewise_constructE
	.align		8
        /*0048*/ 	.dword	_ZN39_INTERNAL_29dfec2b_4_k_cu_3cb8c67f_84874cuda3std3__48in_placeE
	.align		8
        /*0050*/ 	.dword	_ZN39_INTERNAL_29dfec2b_4_k_cu_3cb8c67f_84874cuda3std6ranges3__45__cpo4swapE
	.align		8
        /*0058*/ 	.dword	_ZN39_INTERNAL_29dfec2b_4_k_cu_3cb8c67f_84874cuda3std6ranges3__45__cpo9iter_moveE
	.align		8
        /*0060*/ 	.dword	_ZN39_INTERNAL_29dfec2b_4_k_cu_3cb8c67f_84874cute7productE
	.align		8
        /*0068*/ 	.dword	_ZN39_INTERNAL_29dfec2b_4_k_cu_3cb8c67f_84874cute1_E
	.align		8
        /*0070*/ 	.dword	$str$25
	.align		8
        /*0078*/ 	.dword	$str$26
	.align		8
        /*0080*/ 	.dword	$str$27
	.align		8
        /*0088*/ 	.dword	$str$28


//--------------------- .text._ZN7cutlass13device_kernelINS_4gemm6kernel13GemmUniversalIN4cute5tupleIJiiiiEEENS1_10collective13CollectiveMmaINS1_35MainloopSm100TmaUmmaWarpSpecializedILi5ELi2ELi4ENS5_IJNS4_1CILi2EEESB_NSA_ILi1EEEEEEEENS5_IJNSA_ILi128EEESF_NSA_ILi64EEEEEENS_10bfloat16_tENS5_IJlSC_lEEESI_SJ_NS4_8TiledMMAINS4_8MMA_AtomIJNS4_26SM100_MMA_F16BF16_2x1SM_SSISI_SI_fLi128ELi128ELNS4_4UMMA5MajorE0ELSO_0ELNSN_7ScaleInE0ELSP_0EEEEEENS4_6LayoutINS5_IJSC_SC_SC_EEENS5_IJNSA_ILi0EEESU_SU_EEEEENS5_IJNS4_10UnderscoreESX_SX_EEEEENS4_28SM100_TMA_2SM_LOAD_MULTICASTENS4_14ComposedLayoutINS4_7SwizzleILi3ELi4ELi3EEENS4_18smem_ptr_flag_bitsILi16EEENSS_INS5_IJNSA_ILi8EEESG_EEENS5_IJSG_SC_EEEEEEEvNS4_8identityENS4_18SM100_TMA_2SM_LOADES1A_vS1B_EENS_8epilogue10collective18CollectiveEpilogueINS1E_23Sm100TmaWarpSpecializedILi4ELi2ELi16ELb1ELb0EEEJNS5_IJSG_SF_SG_EEENS5_IJNSS_ISG_SC_EENSS_INS5_IJNSA_ILi16EEESB_EEENS5_IJSC_SG_EEEEEEEESI_SJ_SI_SJ_NS1E_6fusion15FusionCallbacksIS1I_NS1Q_17LinearCombinationISI_fSI_fLNS_15FloatRoundStyleE2EEES1J_S1P_JEEENS4_5SM1004TMEM4LOAD26SM100_TMEM_LOAD_32dp32b16xENS4_13SM90_TMA_LOADENS11_INS12_ILi1ELi4ELi3EEES15_NSS_INS5_IJS16_S1L_EEENS5_IJS1L_SC_EEEEEEENS4_39AutoVectorizingCopyWithAssumedAlignmentILi128EEENS4_14SM90_TMA_STOREES25_S27_S27_EEEvvEEEEvNT_6ParamsE --------------------------
	.section	.text._ZN7cutlass13device_kernelINS_4gemm6kernel13GemmUniversalIN4cute5tupleIJiiiiEEENS1_10collective13CollectiveMmaINS1_35MainloopSm100TmaUmmaWarpSpecializedILi5ELi2ELi4ENS5_IJNS4_1CILi2EEESB_NSA_ILi1EEEEEEEENS5_IJNSA_ILi128EEESF_NSA_ILi64EEEEEENS_10bfloat16_tENS5_IJlSC_lEEESI_SJ_NS4_8TiledMMAINS4_8MMA_AtomIJNS4_26SM100_MMA_F16BF16_2x1SM_SSISI_SI_fLi128ELi128ELNS4_4UMMA5MajorE0ELSO_0ELNSN_7ScaleInE0ELSP_0EEEEEENS4_6LayoutINS5_IJSC_SC_SC_EEENS5_IJNSA_ILi0EEESU_SU_EEEEENS5_IJNS4_10UnderscoreESX_SX_EEEEENS4_28SM100_TMA_2SM_LOAD_MULTICASTENS4_14ComposedLayoutINS4_7SwizzleILi3ELi4ELi3EEENS4_18smem_ptr_flag_bitsILi16EEENSS_INS5_IJNSA_ILi8EEESG_EEENS5_IJSG_SC_EEEEEEEvNS4_8identityENS4_18SM100_TMA_2SM_LOADES1A_vS1B_EENS_8epilogue10collective18CollectiveEpilogueINS1E_23Sm100TmaWarpSpecializedILi4ELi2ELi16ELb1ELb0EEEJNS5_IJSG_SF_SG_EEENS5_IJNSS_ISG_SC_EENSS_INS5_IJNSA_ILi16EEESB_EEENS5_IJSC_SG_EEEEEEEESI_SJ_SI_SJ_NS1E_6fusion15FusionCallbacksIS1I_NS1Q_17LinearCombinationISI_fSI_fLNS_15FloatRoundStyleE2EEES1J_S1P_JEEENS4_5SM1004TMEM4LOAD26SM100_TMEM_LOAD_32dp32b16xENS4_13SM90_TMA_LOADENS11_INS12_ILi1ELi4ELi3EEES15_NSS_INS5_IJS16_S1L_EEENS5_IJS1L_SC_EEEEEEENS4_39AutoVectorizingCopyWithAssumedAlignmentILi128EEENS4_14SM90_TMA_STOREES25_S27_S27_EEEvvEEEEvNT_6ParamsE,"ax",@progbits
	.align	128
.text._ZN7cutlass13device_kernelINS_4gemm6kernel13GemmUniversalIN4cute5tupleIJiiiiEEENS1_10collective13CollectiveMmaINS1_35MainloopSm100TmaUmmaWarpSpecializedILi5ELi2ELi4ENS5_IJNS4_1CILi2EEESB_NSA_ILi1EEEEEEEENS5_IJNSA_ILi128EEESF_NSA_ILi64EEEEEENS_10bfloat16_tENS5_IJlSC_lEEESI_SJ_NS4_8TiledMMAINS4_8MMA_AtomIJNS4_26SM100_MMA_F16BF16_2x1SM_SSISI_SI_fLi128ELi128ELNS4_4UMMA5MajorE0ELSO_0ELNSN_7ScaleInE0ELSP_0EEEEEENS4_6LayoutINS5_IJSC_SC_SC_EEENS5_IJNSA_ILi0EEESU_SU_EEEEENS5_IJNS4_10UnderscoreESX_SX_EEEEENS4_28SM100_TMA_2SM_LOAD_MULTICASTENS4_14ComposedLayoutINS4_7SwizzleILi3ELi4ELi3EEENS4_18smem_ptr_flag_bitsILi16EEENSS_INS5_IJNSA_ILi8EEESG_EEENS5_IJSG_SC_EEEEEEEvNS4_8identityENS4_18SM100_TMA_2SM_LOADES1A_vS1B_EENS_8epilogue10collective18CollectiveEpilogueINS1E_23Sm100TmaWarpSpecializedILi4ELi2ELi16ELb1ELb0EEEJNS5_IJSG_SF_SG_EEENS5_IJNSS_ISG_SC_EENSS_INS5_IJNSA_ILi16EEESB_EEENS5_IJSC_SG_EEEEEEEESI_SJ_SI_SJ_NS1E_6fusion15FusionCallbacksIS1I_NS1Q_17LinearCombinationISI_fSI_fLNS_15FloatRoundStyleE2EEES1J_S1P_JEEENS4_5SM1004TMEM4LOAD26SM100_TMEM_LOAD_32dp32b16xENS4_13SM90_TMA_LOADENS11_INS12_ILi1ELi4ELi3EEES15_NSS_INS5_IJS16_S1L_EEENS5_IJS1L_SC_EEEEEEENS4_39AutoVectorizingCopyWithAssumedAlignmentILi128EEENS4_14SM90_TMA_STOREES25_S27_S27_EEEvvEEEEvNT_6ParamsE:
        .type           _ZN7cutlass13device_kernelINS_4gemm6kernel13GemmUniversalIN4cute5tupleIJiiiiEEENS1_10collective13CollectiveMmaINS1_35MainloopSm100TmaUmmaWarpSpecializedILi5ELi2ELi4ENS5_IJNS4_1CILi2EEESB_NSA_ILi1EEEEEEEENS5_IJNSA_ILi128EEESF_NSA_ILi64EEEEEENS_10bfloat16_tENS5_IJlSC_lEEESI_SJ_NS4_8TiledMMAINS4_8MMA_AtomIJNS4_26SM100_MMA_F16BF16_2x1SM_SSISI_SI_fLi128ELi128ELNS4_4UMMA5MajorE0ELSO_0ELNSN_7ScaleInE0ELSP_0EEEEEENS4_6LayoutINS5_IJSC_SC_SC_EEENS5_IJNSA_ILi0EEESU_SU_EEEEENS5_IJNS4_10UnderscoreESX_SX_EEEEENS4_28SM100_TMA_2SM_LOAD_MULTICASTENS4_14ComposedLayoutINS4_7SwizzleILi3ELi4ELi3EEENS4_18smem_ptr_flag_bitsILi16EEENSS_INS5_IJNSA_ILi8EEESG_EEENS5_IJSG_SC_EEEEEEEvNS4_8identityENS4_18SM100_TMA_2SM_LOADES1A_vS1B_EENS_8epilogue10collective18CollectiveEpilogueINS1E_23Sm100TmaWarpSpecializedILi4ELi2ELi16ELb1ELb0EEEJNS5_IJSG_SF_SG_EEENS5_IJNSS_ISG_SC_EENSS_INS5_IJNSA_ILi16EEESB_EEENS5_IJSC_SG_EEEEEEEESI_SJ_SI_SJ_NS1E_6fusion15FusionCallbacksIS1I_NS1Q_17LinearCombinationISI_fSI_fLNS_15FloatRoundStyleE2EEES1J_S1P_JEEENS4_5SM1004TMEM4LOAD26SM100_TMEM_LOAD_32dp32b16xENS4_13SM90_TMA_LOADENS11_INS12_ILi1ELi4ELi3EEES15_NSS_INS5_IJS16_S1L_EEENS5_IJS1L_SC_EEEEEEENS4_39AutoVectorizingCopyWithAssumedAlignmentILi128EEENS4_14SM90_TMA_STOREES25_S27_S27_EEEvvEEEEvNT_6ParamsE,@function
        .size           _ZN7cutlass13device_kernelINS_4gemm6kernel13GemmUniversalIN4cute5tupleIJiiiiEEENS1_10collective13CollectiveMmaINS1_35MainloopSm100TmaUmmaWarpSpecializedILi5ELi2ELi4ENS5_IJNS4_1CILi2EEESB_NSA_ILi1EEEEEEEENS5_IJNSA_ILi128EEESF_NSA_ILi64EEEEEENS_10bfloat16_tENS5_IJlSC_lEEESI_SJ_NS4_8TiledMMAINS4_8MMA_AtomIJNS4_26SM100_MMA_F16BF16_2x1SM_SSISI_SI_fLi128ELi128ELNS4_4UMMA5MajorE0ELSO_0ELNSN_7ScaleInE0ELSP_0EEEEEENS4_6LayoutINS5_IJSC_SC_SC_EEENS5_IJNSA_ILi0EEESU_SU_EEEEENS5_IJNS4_10UnderscoreESX_SX_EEEEENS4_28SM100_TMA_2SM_LOAD_MULTICASTENS4_14ComposedLayoutINS4_7SwizzleILi3ELi4ELi3EEENS4_18smem_ptr_flag_bitsILi16EEENSS_INS5_IJNSA_ILi8EEESG_EEENS5_IJSG_SC_EEEEEEEvNS4_8identityENS4_18SM100_TMA_2SM_LOADES1A_vS1B_EENS_8epilogue10collective18CollectiveEpilogueINS1E_23Sm100TmaWarpSpecializedILi4ELi2ELi16ELb1ELb0EEEJNS5_IJSG_SF_SG_EEENS5_IJNSS_ISG_SC_EENSS_INS5_IJNSA_ILi16EEESB_EEENS5_IJSC_SG_EEEEEEEESI_SJ_SI_SJ_NS1E_6fusion15FusionCallbacksIS1I_NS1Q_17LinearCombinationISI_fSI_fLNS_15FloatRoundStyleE2EEES1J_S1P_JEEENS4_5SM1004TMEM4LOAD26SM100_TMEM_LOAD_32dp32b16xENS4_13SM90_TMA_LOADENS11_INS12_ILi1ELi4ELi3EEES15_NSS_INS5_IJS16_S1L_EEENS5_IJS1L_SC_EEEEEEENS4_39AutoVectorizingCopyWithAssumedAlignmentILi128EEENS4_14SM90_TMA_STOREES25_S27_S27_EEEvvEEEEvNT_6ParamsE,(.L_x_200 - _ZN7cutlass13device_kernelINS_4gemm6kernel13GemmUniversalIN4cute5tupleIJiiiiEEENS1_10collective13CollectiveMmaINS1_35MainloopSm100TmaUmmaWarpSpecializedILi5ELi2ELi4ENS5_IJNS4_1CILi2EEESB_NSA_ILi1EEEEEEEENS5_IJNSA_ILi128EEESF_NSA_ILi64EEEEEENS_10bfloat16_tENS5_IJlSC_lEEESI_SJ_NS4_8TiledMMAINS4_8MMA_AtomIJNS4_26SM100_MMA_F16BF16_2x1SM_SSISI_SI_fLi128ELi128ELNS4_4UMMA5MajorE0ELSO_0ELNSN_7ScaleInE0ELSP_0EEEEEENS4_6LayoutINS5_IJSC_SC_SC_EEENS5_IJNSA_ILi0EEESU_SU_EEEEENS5_IJNS4_10UnderscoreESX_SX_EEEEENS4_28SM100_TMA_2SM_LOAD_MULTICASTENS4_14ComposedLayoutINS4_7SwizzleILi3ELi4ELi3EEENS4_18smem_ptr_flag_bitsILi16EEENSS_INS5_IJNSA_ILi8EEESG_EEENS5_IJSG_SC_EEEEEEEvNS4_8identityENS4_18SM100_TMA_2SM_LOADES1A_vS1B_EENS_8epilogue10collective18CollectiveEpilogueINS1E_23Sm100TmaWarpSpecializedILi4ELi2ELi16ELb1ELb0EEEJNS5_IJSG_SF_SG_EEENS5_IJNSS_ISG_SC_EENSS_INS5_IJNSA_ILi16EEESB_EEENS5_IJSC_SG_EEEEEEEESI_SJ_SI_SJ_NS1E_6fusion15FusionCallbacksIS1I_NS1Q_17LinearCombinationISI_fSI_fLNS_15FloatRoundStyleE2EEES1J_S1P_JEEENS4_5SM1004TMEM4LOAD26SM100_TMEM_LOAD_32dp32b16xENS4_13SM90_TMA_LOADENS11_INS12_ILi1ELi4ELi3EEES15_NSS_INS5_IJS16_S1L_EEENS5_IJS1L_SC_EEEEEEENS4_39AutoVectorizingCopyWithAssumedAlignmentILi128EEENS4_14SM90_TMA_STOREES25_S27_S27_EEEvvEEEEvNT_6ParamsE)
        .other          _ZN7cutlass13device_kernelINS_4gemm6kernel13GemmUniversalIN4cute5tupleIJiiiiEEENS1_10collective13CollectiveMmaINS1_35MainloopSm100TmaUmmaWarpSpecializedILi5ELi2ELi4ENS5_IJNS4_1CILi2EEESB_NSA_ILi1EEEEEEEENS5_IJNSA_ILi128EEESF_NSA_ILi64EEEEEENS_10bfloat16_tENS5_IJlSC_lEEESI_SJ_NS4_8TiledMMAINS4_8MMA_AtomIJNS4_26SM100_MMA_F16BF16_2x1SM_SSISI_SI_fLi128ELi128ELNS4_4UMMA5MajorE0ELSO_0ELNSN_7ScaleInE0ELSP_0EEEEEENS4_6LayoutINS5_IJSC_SC_SC_EEENS5_IJNSA_ILi0EEESU_SU_EEEEENS5_IJNS4_10UnderscoreESX_SX_EEEEENS4_28SM100_TMA_2SM_LOAD_MULTICASTENS4_14ComposedLayoutINS4_7SwizzleILi3ELi4ELi3EEENS4_18smem_ptr_flag_bitsILi16EEENSS_INS5_IJNSA_ILi8EEESG_EEENS5_IJSG_SC_EEEEEEEvNS4_8identityENS4_18SM100_TMA_2SM_LOADES1A_vS1B_EENS_8epilogue10collective18CollectiveEpilogueINS1E_23Sm100TmaWarpSpecializedILi4ELi2ELi16ELb1ELb0EEEJNS5_IJSG_SF_SG_EEENS5_IJNSS_ISG_SC_EENSS_INS5_IJNSA_ILi16EEESB_EEENS5_IJSC_SG_EEEEEEEESI_SJ_SI_SJ_NS1E_6fusion15FusionCallbacksIS1I_NS1Q_17LinearCombinationISI_fSI_fLNS_15FloatRoundStyleE2EEES1J_S1P_JEEENS4_5SM1004TMEM4LOAD26SM100_TMEM_LOAD_32dp32b16xENS4_13SM90_TMA_LOADENS11_INS12_ILi1ELi4ELi3EEES15_NSS_INS5_IJS16_S1L_EEENS5_IJS1L_SC_EEEEEEENS4_39AutoVectorizingCopyWithAssumedAlignmentILi128EEENS4_14SM90_TMA_STOREES25_S27_S27_EEEvvEEEEvNT_6ParamsE,@"STO_CUDA_ENTRY STV_DEFAULT"
_ZN7cutlass13device_kernelINS_4gemm6kernel13GemmUniversalIN4cute5tupleIJiiiiEEENS1_10collective13CollectiveMmaINS1_35MainloopSm100TmaUmmaWarpSpecializedILi5ELi2ELi4ENS5_IJNS4_1CILi2EEESB_NSA_ILi1EEEEEEEENS5_IJNSA_ILi128EEESF_NSA_ILi64EEEEEENS_10bfloat16_tENS5_IJlSC_lEEESI_SJ_NS4_8TiledMMAINS4_8MMA_AtomIJNS4_26SM100_MMA_F16BF16_2x1SM_SSISI_SI_fLi128ELi128ELNS4_4UMMA5MajorE0ELSO_0ELNSN_7ScaleInE0ELSP_0EEEEEENS4_6LayoutINS5_IJSC_SC_SC_EEENS5_IJNSA_ILi0EEESU_SU_EEEEENS5_IJNS4_10UnderscoreESX_SX_EEEEENS4_28SM100_TMA_2SM_LOAD_MULTICASTENS4_14ComposedLayoutINS4_7SwizzleILi3ELi4ELi3EEENS4_18smem_ptr_flag_bitsILi16EEENSS_INS5_IJNSA_ILi8EEESG_EEENS5_IJSG_SC_EEEEEEEvNS4_8identityENS4_18SM100_TMA_2SM_LOADES1A_vS1B_EENS_8epilogue10collective18CollectiveEpilogueINS1E_23Sm100TmaWarpSpecializedILi4ELi2ELi16ELb1ELb0EEEJNS5_IJSG_SF_SG_EEENS5_IJNSS_ISG_SC_EENSS_INS5_IJNSA_ILi16EEESB_EEENS5_IJSC_SG_EEEEEEEESI_SJ_SI_SJ_NS1E_6fusion15FusionCallbacksIS1I_NS1Q_17LinearCombinationISI_fSI_fLNS_15FloatRoundStyleE2EEES1J_S1P_JEEENS4_5SM1004TMEM4LOAD26SM100_TMEM_LOAD_32dp32b16xENS4_13SM90_TMA_LOADENS11_INS12_ILi1ELi4ELi3EEES15_NSS_INS5_IJS16_S1L_EEENS5_IJS1L_SC_EEEEEEENS4_39AutoVectorizingCopyWithAssumedAlignmentILi128EEENS4_14SM90_TMA_STOREES25_S27_S27_EEEvvEEEEvNT_6ParamsE:
[----:B------:R-:W1:Y:S01]  /*0000*/  LDC R1, c[0x0][0x37c] ;  /* 0x0000df00ff017b82 */ /* 0x000e620000000800 */
[----:B------:R-:W2:Y:S01]  /*0010*/  S2R R60, SR_TID.X ;  /* 0x00000000003c7919 */ /* 0x000ea20000002100 */
[----:B------:R-:W3:Y:S06]  /*0020*/  LDCU.64 UR8, c[0x0][0x890] ;  /* 0x00011200ff0877ac */ /* 0x000eec0008000a00 */
[----:B------:R-:W4:Y:S01]  /*0030*/  S2UR UR47, SR_CgaCtaId ;  /* 0x00000000002f79c3 */ /* 0x000f220000008800 */
[----:B------:R-:W-:Y:S02]  /*0040*/  PRMT R46, RZ, 0x7610, R46 ;  /* 0x00007610ff2e7816 */ /* 0x000fe4000000002e */
[----:B------:R-:W-:Y:S01]  /*0050*/  ELECT P1, URZ, PT ;  /* 0x0000000000ff782f */ /* 0x000fe20003820000 */
[----:B---3--:R-:W-:-:S04]  /*0060*/  UISETP.NE.U32.AND UP0, UPT, UR8, URZ, UPT ;  /* 0x000000ff0800728c */ /* 0x008fc8000bf05070 */
[----:B------:R-:W-:Y:S02]  /*0070*/  UISETP.NE.AND.EX UP0, UPT, UR9, URZ, UPT, UP0 ;  /* 0x000000ff0900728c */ /* 0x000fe4000bf05300 */
[----:B----4-:R-:W-:Y:S02]  /*0080*/  ULOP3.LUT UR48, UR47, 0x1, URZ, 0xc0, !UPT ;  /* 0x000000012f307892 */ /* 0x010fe4000f8ec0ff */
[----:B------:R-:W-:Y:S01]  /*0090*/  ULOP3.LUT UR49, UR47, 0x1, URZ, 0x3c, !UPT ;  /* 0x000000012f317892 */ /* 0x000fe2000f8e3cff */
[----:B--2---:R-:W-:-:S05]  /*00a0*/  SHF.R.U32.HI R47, RZ, 0x5, R60 ;  /* 0x00000005ff2f7819 */ /* 0x004fca000001163c */
[----:B------:R-:W2:Y:S02]  /*00b0*/  SHFL.IDX PT, R0, R47, RZ, 0x1f ;  /* 0x00001fff2f007589 */ /* 0x000ea400000e0000 */
[----:B--2---:R-:W-:Y:S01]  /*00c0*/  R2UR UR25, R0 ;  /* 0x00000000001972ca */ /* 0x004fe200000e0000 */
[----:B-1----:R-:W-:-:S14]  /*00d0*/  BRA.U UP0, `(.L_x_0) ;  /* 0x0000000100307547 */ /* 0x002fdc000b800000 */
[----:B------:R-:W1:Y:S02]  /*00e0*/  LDCU.64 UR4, c[0x0][0x888] ;  /* 0x00011100ff0477ac */ /* 0x000e640008000a00 */
[----:B-1----:R-:W-:-:S04]  /*00f0*/  UISETP.NE.U32.AND UP0, UPT, UR4, URZ, UPT ;  /* 0x000000ff0400728c */ /* 0x002fc8000bf05070 */
[----:B------:R-:W-:-:S09]  /*0100*/  UISETP.NE.AND.EX UP0, UPT, UR5, URZ, UPT, UP0 ;  /* 0x000000ff0500728c */ /* 0x000fd2000bf05300 */
[----:B------:R-:W-:Y:S05]  /*0110*/  BRA.U !UP0, `(.L_x_1) ;  /* 0x0000000108147547 */ /* 0x000fea000b800000 */
[----:B------:R-:W1:Y:S01]  /*0120*/  LDC.64 R2, c[0x0][0x888] ;  /* 0x00022200ff027b82 */ /* 0x000e620000000a00 */
[----:B------:R-:W1:Y:S02]  /*0130*/  LDCU.64 UR4, c[0x0][0x358] ;  /* 0x00006b00ff0477ac */ /* 0x000e640008000a00 */
[----:B-1----:R1:W5:Y:S01]  /*0140*/  LDG.E R27, desc[UR4][R2.64] ;  /* 0x00000004021b7981 */ /* 0x002362000c1e1900 */
[----:B------:R-:W-:Y:S01]  /*0150*/  HFMA2 R46, -RZ, RZ, 0, 5.9604644775390625e-08 ;  /* 0x00000001ff2e7431 */ /* 0x000fe200000001ff */
[----:B------:R-:W-:Y:S05]  /*0160*/  BRA `(.L_x_0) ;  /* 0x00000000000c7947 */ /* 0x000fea0003800000 */
.L_x_1:
[----:B------:R-:W1:Y:S01]  /*0170*/  LDCU UR4, c[0x0][0x880] ;  /* 0x00011000ff0477ac */ /* 0x000e620008000800 */
[----:B------:R-:W-:Y:S01]  /*0180*/  HFMA2 R46, -RZ, RZ, 0, 5.9604644775390625e-08 ;  /* 0x00000001ff2e7431 */ /* 0x000fe200000001ff */
[----:B-1----:R-:W-:-:S07]  /*0190*/  MOV R27, UR4 ;  /* 0x00000004001b7c02 */ /* 0x002fce0008000f00 */
.L_x_0:
[----:B------:R-:W2:Y:S02]  /*01a0*/  LDCU.64 UR4, c[0x0][0x8b0] ;  /* 0x00011600ff0477ac */ /* 0x000ea40008000a00 */
[----:B--2---:R-:W-:-:S04]  /*01b0*/  UISETP.NE.U32.AND UP0, UPT, UR4, URZ, UPT ;  /* 0x000000ff0400728c */ /* 0x004fc8000bf05070 */
[----:B------:R-:W-:-:S09]  /*01c0*/  UISETP.NE.AND.EX UP0, UPT, UR5, URZ, UPT, UP0 ;  /* 0x000000ff0500728c */ /* 0x000fd2000bf05300 */
[----:B------:R-:W-:Y:S05]  /*01d0*/  BRA.U UP0, `(.L_x_2) ;  /* 0x0000000100287547 */ /* 0x000fea000b800000 */
[----:B------:R-:W2:Y:S02]  /*01e0*/  LDCU.64 UR4, c[0x0][0x8a8] ;  /* 0x00011500ff0477ac */ /* 0x000ea40008000a00 */
[----:B--2---:R-:W-:-:S04]  /*01f0*/  UISETP.NE.U32.AND UP0, UPT, UR4, URZ, UPT ;  /* 0x000000ff0400728c */ /* 0x004fc8000bf05070 */
[----:B------:R-:W-:-:S09]  /*0200*/  UISETP.NE.AND.EX UP0, UPT, UR5, URZ, UPT, UP0 ;  /* 0x000000ff0500728c */ /* 0x000fd2000bf05300 */
[----:B------:R-:W-:Y:S05]  /*0210*/  BRA.U !UP0, `(.L_x_3) ;  /* 0x0000000108107547 */ /* 0x000fea000b800000 */
[----:B------:R-:W2:Y:S01]  /*0220*/  LDC.64 R24, c[0x0][0x8a8] ;  /* 0x00022a00ff187b82 */ /* 0x000ea20000000a00 */
[----:B------:R-:W2:Y:S02]  /*0230*/  LDCU.64 UR4, c[0x0][0x358] ;  /* 0x00006b00ff0477ac */ /* 0x000ea40008000a00 */
[----:B--2---:R2:W5:Y:S01]  /*0240*/  LDG.E R24, desc[UR4][R24.64] ;  /* 0x0000000418187981 */ /* 0x004562000c1e1900 */
[----:B------:R-:W-:Y:S05]  /*0250*/  BRA `(.L_x_2) ;  /* 0x0000000000087947 */ /* 0x000fea0003800000 */
.L_x_3:
[----:B------:R-:W2:Y:S02]  /*0260*/  LDCU UR4, c[0x0][0x8a0] ;  /* 0x00011400ff0477ac */ /* 0x000ea40008000800 */
[----:B--2---:R-:W-:Y:S02]  /*0270*/  MOV R24, UR4 ;  /* 0x0000000400187c02 */ /* 0x004fe40008000f00 */
.L_x_2:
[----:B------:R-:W-:Y:S01]  /*0280*/  IMAD.U32 R0, RZ, RZ, UR25 ;  /* 0x00000019ff007e24 */ /* 0x000fe2000f8e00ff */
[----:B------:R-:W-:Y:S04]  /*0290*/  BSSY.RECONVERGENT B0, `(.L_x_4) ;  /* 0x000000c000007945 */ /* 0x000fe80003800200 */
[C---:B------:R-:W-:Y:S02]  /*02a0*/  ISETP.NE.OR P2, PT, R0.reuse, 0x1, !P1 ;  /* 0x000000010000780c */ /* 0x040fe40004f45670 */
[----:B------:R-:W-:-:S11]  /*02b0*/  ISETP.NE.OR P0, PT, R0, 0x3, !P1 ;  /* 0x000000030000780c */ /* 0x000fd60004f05670 */
[----:B------:R-:W-:Y:S05]  /*02c0*/  @P2 BRA `(.L_x_5) ;  /* 0x0000000000202947 */ /* 0x000fea0003800000 */
[----:B------:R-:W3:Y:S02]  /*02d0*/  LDCU.64 UR4, c[0x0][0x348] ;  /* 0x00006900ff0477ac */ /* 0x000ee40008000a00 */
[----:B---3--:R-:W-:Y:S02]  /*02e0*/  UIADD3 UR6, UP1, UPT, UR4, 0x80, URZ ;  /* 0x0000008004067890 */ /* 0x008fe4000ff3e0ff */
[----:B------:R-:W-:Y:S02]  /*02f0*/  UIADD3 UR4, UP0, UPT, UR4, 0x180, URZ ;  /* 0x0000018004047890 */ /* 0x000fe4000ff1e0ff */
[----:B------:R-:W-:Y:S02]  /*0300*/  UIADD3.X UR7, UPT, UPT, URZ, UR5, URZ, UP1, !UPT ;  /* 0x00000005ff077290 */ /* 0x000fe40008ffe4ff */
[----:B------:R-:W-:-:S07]  /*0310*/  UIADD3.X UR5, UPT, UPT, URZ, UR5, URZ, UP0, !UPT ;  /* 0x00000005ff057290 */ /* 0x000fce00087fe4ff */
[----:B------:R3:W-:Y:S02]  /*0320*/  UTMACCTL.PF [UR6] ;  /* 0x00000000060079b9 */ /* 0x0007e40008040000 */
[----:B------:R3:W-:Y:S02]  /*0330*/  UTMACCTL.PF [UR4] ;  /* 0x00000000040079b9 */ /* 0x0007e40008040000 */
[----:B---3--:R-:W-:Y:S01]  /*0340*/  NOP ;  /* 0x0000000000007918 */ /* 0x008fe20000000000 */
.L_x_5:
[----:B------:R-:W-:Y:S05]  /*0350*/  BSYNC.RECONVERGENT B0 ;  /* 0x0000000000007941 */ /* 0x000fea0003800200 */
.L_x_4:
[----:B------:R-:W-:Y:S04]  /*0360*/  BSSY.RECONVERGENT B0, `(.L_x_6) ;  /* 0x000000a000007945 */ /* 0x000fe80003800200 */
        /* <DEDUP_REMOVED lines=9> */
.L_x_7:
[----:B------:R-:W-:Y:S05]  /*0400*/  BSYNC.RECONVERGENT B0 ;  /* 0x0000000000007941 */ /* 0x000fea0003800200 */
.L_x_6:
[----:B------:R-:W3:Y:S01]  /*0410*/  LDCU.64 UR4, c[0x0][0x888] ;  /* 0x00011100ff0477ac */ /* 0x000ee20008000a00 */
[----:B------:R-:W-:Y:S02]  /*0420*/  UISETP.EQ.U32.AND UP1, UPT, UR8, URZ, UPT ;  /* 0x000000ff0800728c */ /* 0x000fe4000bf22070 */
[----:B------:R-:W-:Y:S02]  /*0430*/  UPLOP3.LUT UP3, UPT, UPT, UPT, UPT, 0x80, 0x8 ;  /* 0x000000000008789c */ /* 0x000fe40003f6f070 */
[----:B---3--:R-:W-:-:S04]  /*0440*/  UISETP.NE.U32.AND UP0, UPT, UR4, URZ, UPT ;  /* 0x000000ff0400728c */ /* 0x008fc8000bf05070 */
[----:B------:R-:W-:-:S04]  /*0450*/  UISETP.NE.AND.EX UP0, UPT, UR5, URZ, UPT, UP0 ;  /* 0x000000ff0500728c */ /* 0x000fc8000bf05300 */
[----:B------:R-:W-:-:S04]  /*0460*/  UISETP.EQ.OR.EX UP2, UPT, UR9, URZ, !UP0, UP1 ;  /* 0x000000ff0900728c */ /* 0x000fc8000c742710 */
[----:B------:R-:W-:-:S06]  /*0470*/  UP2UR UR4, UPR, URZ, 0x4 ;  /* 0x00000004ff047883 */ /* 0x000fcc0008000000 */
[----:B------:R-:W-:Y:S01]  /*0480*/  MOV R51, UR4 ;  /* 0x0000000400337c02 */ /* 0x000fe20008000f00 */
[----:B------:R-:W-:Y:S06]  /*0490*/  BRA.U !UP2, `(.L_x_8) ;  /* 0x000000010a207547 */ /* 0x000fec000b800000 */
[----:B------:R-:W-:Y:S01]  /*04a0*/  UISETP.NE.U32.AND UP1, UPT, UR8, URZ, UPT ;  /* 0x000000ff0800728c */ /* 0x000fe2000bf25070 */
[----:B-----5:R-:W-:Y:S01]  /*04b0*/  FSETP.NEU.AND P0, PT, R27, RZ, PT ;  /* 0x000000ff1b00720b */ /* 0x020fe20003f0d000 */
[----:B------:R-:W-:Y:S02]  /*04c0*/  USEL UR4, URZ, 0xffffffff, UP0 ;  /* 0xffffffffff047887 */ /* 0x000fe40008000000 */
[----:B------:R-:W-:-:S10]  /*04d0*/  UISETP.NE.AND.EX UP1, UPT, UR9, URZ, UPT, UP1 ;  /* 0x000000ff0900728c */ /* 0x000fd4000bf25310 */
[----:B------:R-:W-:Y:S01]  /*04e0*/  VOTEU.ANY UP0, P0 ;  /* 0x0000000000ff7886 */ /* 0x000fe20000000100 */
[----:B------:R-:W-:-:S04]  /*04f0*/  @!UP1 USEL UR4, URZ, 0xffffffff, UP0 ;  /* 0xffffffffff049887 */ /* 0x000fc80008000000 */
[----:B------:R-:W-:-:S04]  /*0500*/  ULOP3.LUT UR4, UR4, 0x1, URZ, 0xc0, !UPT ;  /* 0x0000000104047892 */ /* 0x000fc8000f8ec0ff */
[----:B------:R-:W-:-:S11]  /*0510*/  UISETP.NE.U32.AND UP3, UPT, UR4, 0x1, UPT ;  /* 0x000000010400788c */ /* 0x000fd6000bf65070 */
.L_x_8:
[----:B------:R-:W3:Y:S01]  /*0520*/  SHFL.IDX PT, R0, R47, RZ, 0x1f ;  /* 0x00001fff2f007589 */ /* 0x000ee200000e0000 */
[----:B------:R-:W-:-:S04]  /*0530*/  UISETP.NE.AND UP0, UPT, UR25, 0x2, UPT ;  /* 0x000000021900788c */ /* 0x000fc8000bf05270 */
[----:B------:R-:W-:Y:S02]  /*0540*/  UISETP.EQ.AND UP1, UPT, UR48, URZ, !UP0 ;  /* 0x000000ff3000728c */ /* 0x000fe4000c722270 */
[----:B------:R-:W-:-:S04]  /*0550*/  USEL UR46, URZ, 0x1, UP0 ;  /* 0x00000001ff2e7887 */ /* 0x000fc80008000000 */
[----:B------:R-:W-:Y:S02]  /*0560*/  PLOP3.LUT P3, PT, P1, PT, UP1, 0x80, 0x8 ;  /* 0x000000000008781c */ /* 0x000fe40000f6f018 */
[----:B---3--:R-:W-:-:S13]  /*0570*/  ISETP.NE.AND P0, PT, R0, RZ, PT ;  /* 0x000000ff0000720c */ /* 0x008fda0003f05270 */
[----:B------:R-:W-:Y:S05]  /*0580*/  @P0 BRA `(.L_x_9) ;  /* 0x00000000005c0947 */ /* 0x000fea0003800000 */
[----:B------:R-:W-:Y:S01]  /*0590*/  UMOV UR4, 0x400 ;  /* 0x0000040000047882 */ /* 0x000fe20000000000 */
[----:B------:R-:W-:Y:S01]  /*05a0*/  UMOV UR8, 0x1 ;  /* 0x0000000100087882 */ /* 0x000fe20000000000 */
[----:B------:R-:W-:Y:S01]  /*05b0*/  UMOV UR6, 0x2 ;  /* 0x0000000200067882 */ /* 0x000fe20000000000 */
[----:B------:R-:W-:Y:S02]  /*05c0*/  ULEA UR4, UR47, UR4, 0x18 ;  /* 0x000000042f047291 */ /* 0x000fe4000f8ec0ff */
[----:B------:R-:W-:-:S04]  /*05d0*/  UIADD3 UR8, UPT, UPT, -UR8, 0x100000, URZ ;  /* 0x0010000008087890 */ /* 0x000fc8000fffe1ff */
[----:B------:R-:W-:Y:S02]  /*05e0*/  USHF.L.U32 UR9, UR8, 0xb, URZ ;  /* 0x0000000b08097899 */ /* 0x000fe400080006ff */
[----:B------:R-:W-:Y:S02]  /*05f0*/  USHF.L.U32 UR8, UR8, 0x1, URZ ;  /* 0x0000000108087899 */ /* 0x000fe400080006ff */
[----:B------:R-:W-:-:S04]  /*0600*/  UIADD3 UR6, UPT, UPT, -UR6, 0x100000, URZ ;  /* 0x0010000006067890 */ /* 0x000fc8000fffe1ff */
[----:B------:R-:W-:Y:S02]  /*0610*/  USHF.L.U32 UR7, UR6, 0xb, URZ ;  /* 0x0000000b06077899 */ /* 0x000fe400080006ff */
[----:B------:R-:W-:Y:S01]  /*0620*/  USHF.L.U32 UR6, UR6, 0x1, URZ ;  /* 0x0000000106067899 */ /* 0x000fe200080006ff */
[----:B------:R-:W-:Y:S01]  /*0630*/  ELECT P0, URZ, PT ;  /* 0x0000000000ff782f */ /* 0x000fe20003800000 */
[----:B------:R-:W3:Y:S02]  /*0640*/  FENCE.VIEW.ASYNC.S ;  /* 0x00000000000073c6 */ /* 0x000ee40000000000 */
[----:B---3--:R3:W4:Y:S08]  /*0650*/  SYNCS.EXCH.64 URZ, [UR4], UR8 ;  /* 0x0000000804ff75b2 */ /* 0x0087300008000100 */
[----:B------:R3:W1:Y:S01]  /*0660*/  SYNCS.EXCH.64 URZ, [UR4+0x28], UR6 ;  /* 0x0000280604ff75b2 */ /* 0x0006620008000100 */
        /* <DEDUP_REMOVED lines=8> */
[----:B------:R-:W-:Y:S01]  /*06f0*/  NOP ;  /* 0x0000000000007918 */ /* 0x000fe20000000000 */
.L_x_9:
[----:B------:R-:W2:Y:S01]  /*0700*/  SHFL.IDX PT, R0, R47, RZ, 0x1f ;  /* 0x00001fff2f007589 */ /* 0x000ea200000e0000 */
[----:B------:R-:W-:Y:S01]  /*0710*/  NOP ;  /* 0x0000000000007918 */ /* 0x000fe20000000000 */
[----:B--2---:R-:W-:-:S13]  /*0720*/  ISETP.NE.AND P0, PT, R0, 0x1, PT ;  /* 0x000000010000780c */ /* 0x004fda0003f05270 */
[----:B------:R-:W-:Y:S05]  /*0730*/  @P0 BRA `(.L_x_10) ;  /* 0x0000000000540947 */ /* 0x000fea0003800000 */
[----:B---3--:R-:W-:Y:S01]  /*0740*/  UMOV UR4, 0x400 ;  /* 0x0000040000047882 */ /* 0x008fe20000000000 */
        /* <DEDUP_REMOVED lines=10> */
[----:B------:R-:W2:Y:S02]  /*07f0*/  FENCE.VIEW.ASYNC.S ;  /* 0x00000000000073c6 */ /* 0x000ea40000000000 */
[----:B--2---:R2:W3:Y:S08]  /*0800*/  SYNCS.EXCH.64 URZ, [UR4+0x50], UR8 ;  /* 0x0000500804ff75b2 */ /* 0x0044f00008000100 */
        /* <DEDUP_REMOVED lines=8> */
.L_x_10:
[----:B------:R-:W4:Y:S01]  /*0890*/  SHFL.IDX PT, R0, R47, RZ, 0x1f ;  /* 0x00001fff2f007589 */ /* 0x000f2200000e0000 */
[----:B------:R-:W-:Y:S01]  /*08a0*/  NOP ;  /* 0x0000000000007918 */ /* 0x000fe20000000000 */
[----:B----4-:R-:W-:-:S13]  /*08b0*/  ISETP.NE.AND P0, PT, R0, 0x3, PT ;  /* 0x000000030000780c */ /* 0x010fda0003f05270 */
[----:B------:R-:W-:Y:S05]  /*08c0*/  @P0 BRA `(.L_x_11) ;  /* 0x00000000002c0947 */ /* 0x000fea0003800000 */
[----:B--23--:R-:W-:Y:S01]  /*08d0*/  UMOV UR6, 0x400 ;  /* 0x0000040000067882 */ /* 0x00cfe20000000000 */
[----:B------:R-:W-:Y:S01]  /*08e0*/  UMOV UR4, 0x20 ;  /* 0x0000002000047882 */ /* 0x000fe20000000000 */
[----:B------:R-:W-:Y:S02]  /*08f0*/  ULEA UR6, UR47, UR6, 0x18 ;  /* 0x000000062f067291 */ /* 0x000fe4000f8ec0ff */
[----:B------:R-:W-:-:S04]  /*0900*/  UIADD3 UR4, UPT, UPT, -UR4, 0x100000, URZ ;  /* 0x0010000004047890 */ /* 0x000fc8000fffe1ff */
[----:B------:R-:W-:Y:S02]  /*0910*/  USHF.L.U32 UR5, UR4, 0xb, URZ ;  /* 0x0000000b04057899 */ /* 0x000fe400080006ff */
[----:B------:R-:W-:Y:S01]  /*0920*/  USHF.L.U32 UR4, UR4, 0x1, URZ ;  /* 0x0000000104047899 */ /* 0x000fe200080006ff */
[----:B------:R-:W-:Y:S01]  /*0930*/  ELECT P0, URZ, PT ;  /* 0x0000000000ff782f */ /* 0x000fe20003800000 */
[----:B------:R-:W2:Y:S10]  /*0940*/  FENCE.VIEW.ASYNC.S ;  /* 0x00000000000073c6 */ /* 0x000eb40000000000 */
[----:B--2---:R4:W2:Y:S01]  /*0950*/  SYNCS.EXCH.64 URZ, [UR6+0x90], UR4 ;  /* 0x0000900406ff75b2 */ /* 0x0048a20008000100 */
[----:B------:R4:W3:Y:S02]  /*0960*/  SYNCS.EXCH.64 URZ, [UR6+0x98], UR4 ;  /* 0x0000980406ff75b2 */ /* 0x0008e40008000100 */
[----:B----4-:R-:W-:Y:S01]  /*0970*/  NOP ;  /* 0x0000000000007918 */ /* 0x010fe20000000000 */
.L_x_11:
[----:B------:R-:W4:Y:S01]  /*0980*/  SHFL.IDX PT, R0, R47, RZ, 0x1f ;  /* 0x00001fff2f007589 */ /* 0x000f2200000e0000 */
[----:B------:R-:W-:Y:S01]  /*0990*/  NOP ;  /* 0x0000000000007918 */ /* 0x000fe20000000000 */
[----:B----4-:R-:W-:-:S13]  /*09a0*/  ISETP.NE.AND P0, PT, R0, 0x4, PT ;  /* 0x000000040000780c */ /* 0x010fda0003f05270 */
[----:B------:R-:W-:Y:S05]  /*09b0*/  @P0 BRA `(.L_x_12) ;  /* 0x0000000000480947 */ /* 0x000fea0003800000 */
[----:B--23--:R-:W-:Y:S01]  /*09c0*/  UMOV UR4, 0x3a0 ;  /* 0x000003a000047882 */ /* 0x00cfe20000000000 */
[----:B------:R-:W-:Y:S01]  /*09d0*/  UMOV UR6, 0x400 ;  /* 0x0000040000067882 */ /* 0x000fe20000000000 */
[----:B------:R-:W-:Y:S01]  /*09e0*/  USEL UR4, UR4, 0x320, UP3 ;  /* 0x0000032004047887 */ /* 0x000fe20009800000 */
        /* <DEDUP_REMOVED lines=10> */
[----:B--2---:R4:W2:Y:S08]  /*0a90*/  SYNCS.EXCH.64 URZ, [UR6+0xa0], UR8 ;  /* 0x0000a00806ff75b2 */ /* 0x0048b00008000100 */
[----:B------:R4:W3:Y:S01]  /*0aa0*/  SYNCS.EXCH.64 URZ, [UR6+0xb0], UR4 ;  /* 0x0000b00406ff75b2 */ /* 0x0008e20008000100 */
[----:B------:R4:W1:Y:S01]  /*0ab0*/  SYNCS.EXCH.64 URZ, [UR6+0xa8], UR8 ;  /* 0x0000a80806ff75b2 */ /* 0x0008620008000100 */
[----:B------:R4:W1:Y:S02]  /*0ac0*/  SYNCS.EXCH.64 URZ, [UR6+0xb8], UR4 ;  /* 0x0000b80406ff75b2 */ /* 0x0008640008000100 */
[----:B----4-:R-:W-:Y:S01]  /*0ad0*/  NOP ;  /* 0x0000000000007918 */ /* 0x010fe20000000000 */
.L_x_12:
[----:B------:R-:W4:Y:S01]  /*0ae0*/  SHFL.IDX PT, R0, R47, RZ, 0x1f ;  /* 0x00001fff2f007589 */ /* 0x000f2200000e0000 */
[----:B------:R-:W-:Y:S01]  /*0af0*/  NOP ;  /* 0x0000000000007918 */ /* 0x000fe20000000000 */
[----:B----4-:R-:W-:-:S13]  /*0b00*/  ISETP.NE.AND P0, PT, R0, 0x5, PT ;  /* 0x000000050000780c */ /* 0x010fda0003f05270 */
[----:B------:R-:W-:Y:S05]  /*0b10*/  @P0 BRA `(.L_x_13) ;  /* 0x0000000000540947 */ /* 0x000fea0003800000 */
[----:B--23--:R-:W-:Y:S01]  /*0b20*/  UMOV UR4, 0x400 ;  /* 0x0000040000047882 */ /* 0x00cfe20000000000 */
        /* <DEDUP_REMOVED lines=14> */
[----:B------:R4:W1:Y:S01]  /*0c10*/  SYNCS.EXCH.64 URZ, [UR4+0xe8], UR8 ;  /* 0x0000e80804ff75b2 */ /* 0x0008620008000100 */
[----:B------:R4:W1:Y:S01]  /*0c20*/  SYNCS.EXCH.64 URZ, [UR4+0xd0], UR6 ;  /* 0x0000d00604ff75b2 */ /* 0x0008620008000100 */
[----:B------:R4:W1:Y:S01]  /*0c30*/  SYNCS.EXCH.64 URZ, [UR4+0xf0], UR8 ;  /* 0x0000f00804ff75b2 */ /* 0x0008620008000100 */
[----:B------:R4:W1:Y:S01]  /*0c40*/  SYNCS.EXCH.64 URZ, [UR4+0xd8], UR6 ;  /* 0x0000d80604ff75b2 */ /* 0x0008620008000100 */
[----:B------:R4:W1:Y:S02]  /*0c50*/  SYNCS.EXCH.64 URZ, [UR4+0xf8], UR8 ;  /* 0x0000f80804ff75b2 */ /* 0x0008640008000100 */
[----:B----4-:R-:W-:Y:S01]  /*0c60*/  NOP ;  /* 0x0000000000007918 */ /* 0x010fe20000000000 */
.L_x_13:
[----:B------:R-:W4:Y:S01]  /*0c70*/  SHFL.IDX PT, R0, R47, RZ, 0x1f ;  /* 0x00001fff2f007589 */ /* 0x000f2200000e0000 */
[----:B------:R-:W-:Y:S01]  /*0c80*/  ISETP.NE.OR P1, PT, RZ, UR25, !P1 ;  /* 0x00000019ff007c0c */ /* 0x000fe2000cf25670 */
        /* <DEDUP_REMOVED lines=12> */
[----:B------:R4:W3:Y:S01]  /*0d50*/  SYNCS.EXCH.64 URZ, [UR4+0x110], UR6 ;  /* 0x0001100604ff75b2 */ /* 0x0008e20008000100 */
[----:B------:R4:W1:Y:S01]  /*0d60*/  SYNCS.EXCH.64 URZ, [UR4+0x108], UR6 ;  /* 0x0001080604ff75b2 */ /* 0x0008620008000100 */
[----:B------:R4:W1:Y:S02]  /*0d70*/  SYNCS.EXCH.64 URZ, [UR4+0x118], UR6 ;  /* 0x0001180604ff75b2 */ /* 0x0008640008000100 */
[----:B----4-:R-:W-:Y:S01]  /*0d80*/  NOP ;  /* 0x0000000000007918 */ /* 0x010fe20000000000 */
.L_x_14:
[----:B------:R-:W-:Y:S01]  /*0d90*/  VOTEU.ALL UP0, P1 ;  /* 0x0000000000ff7886 */ /* 0x000fe20000800000 */
[----:B--23--:R-:W-:Y:S01]  /*0da0*/  UMOV UR4, 0x20 ;  /* 0x0000002000047882 */ /* 0x00cfe20000000000 */
[----:B------:R-:W2:Y:S01]  /*0db0*/  LDCU UR7, c[0x0][0x36c] ;  /* 0x00006d80ff0777ac */ /* 0x000ea20008000800 */
[----:B------:R-:W-:Y:S01]  /*0dc0*/  NOP ;  /* 0x0000000000007918 */ /* 0x000fe20000000000 */
[----:B------:R-:W-:Y:S01]  /*0dd0*/  LOP3.LUT R0, R60, 0x1f, RZ, 0xc0, !PT ;  /* 0x0000001f3c007812 */ /* 0x000fe200078ec0ff */
[----:B------:R-:W-:Y:S01]  /*0de0*/  @!UP0 UMOV UR6, 0x400 ;  /* 0x0000040000068882 */ /* 0x000fe20000000000 */
[----:B------:R-:W-:-:S04]  /*0df0*/  @!UP0 UIADD3 UR4, UPT, UPT, -UR4, 0x100000, URZ ;  /* 0x0010000004048890 */ /* 0x000fc8000fffe1ff */
[----:B------:R-:W-:Y:S02]  /*0e00*/  @!UP0 USHF.L.U32 UR5, UR4, 0xb, URZ ;  /* 0x0000000b04058899 */ /* 0x000fe400080006ff */
[----:B------:R-:W-:Y:S02]  /*0e10*/  @!UP0 USHF.L.U32 UR4, UR4, 0x1, URZ ;  /* 0x0000000104048899 */ /* 0x000fe400080006ff */
[----:B------:R-:W-:Y:S01]  /*0e20*/  @!UP0 ULEA UR6, UR47, UR6, 0x18 ;  /* 0x000000062f068291 */ /* 0x000fe2000f8ec0ff */
[----:B------:R-:W-:Y:S01]  /*0e30*/  VOTEU.ALL UP0, P1 ;  /* 0x0000000000ff7886 */ /* 0x000fe20000800000 */
[----:B------:R-:W-:Y:S02]  /*0e40*/  UISETP.NE.AND UP4, UPT, UR25, URZ, UPT ;  /* 0x000000ff1900728c */ /* 0x000fe4000bf85270 */
[----:B--2---:R-:W-:Y:S01]  /*0e50*/  UISETP.EQ.U32.AND UP5, UPT, UR7, 0x1, UPT ;  /* 0x000000010700788c */ /* 0x004fe2000bfa2070 */
[----:B------:R-:W2:Y:S07]  /*0e60*/  FENCE.VIEW.ASYNC.S ;  /* 0x00000000000073c6 */ /* 0x000eae0000000000 */
[----:B--2---:R2:W3:Y:S01]  /*0e70*/  @!UP0 SYNCS.EXCH.64 URZ, [UR6+0x120], UR4 ;  /* 0x0001200406ff85b2 */ /* 0x0044e20008000100 */
[----:B------:R-:W-:Y:S05]  /*0e80*/  BRA.U !UP5, `(.L_x_15) ;  /* 0x000000010d087547 */ /* 0x000fea000b800000 */
[----:B-1-3--:R-:W-:Y:S01]  /*0e90*/  UCGABAR_ARV ;  /* 0x00000000000079c7 */ /* 0x00afe20008000000 */
[----:B------:R-:W-:Y:S05]  /*0ea0*/  BRA `(.L_x_16) ;  /* 0x0000000000047947 */ /* 0x000fea0003800000 */
.L_x_15:
[----:B-1-3--:R-:W-:Y:S01]  /*0eb0*/  NOP ;  /* 0x0000000000007918 */ /* 0x00afe20000000000 */
.L_x_16:
[----:B------:R-:W1:Y:S01]  /*0ec0*/  S2UR UR20, SR_CTAID.X ;  /* 0x00000000001479c3 */ /* 0x000e620000002500 */
[----:B------:R-:W-:-:S05]  /*0ed0*/  CS2R.32 R50, SR_CgaSize ;  /* 0x0000000000327805 */ /* 0x000fca0000008a00 */
[----:B------:R-:W-:-:S05]  /*0ee0*/  IMAD R50, R50, -0xa0, RZ ;  /* 0xffffff6032327824 */ /* 0x000fca00078e02ff */
[----:B--2---:R-:W-:-:S14]  /*0ef0*/  R2UR UR5, R50 ;  /* 0x00000000320572ca */ /* 0x004fdc00000e0000 */
[----:B------:R-:W2:Y:S01]  /*0f00*/  LDCU UR5, c[0x0][UR5+0x2b0] ;  /* 0x00005600050577ac */ /* 0x000ea20008000800 */
[----:B------:R-:W-:-:S05]  /*0f10*/  CS2R.32 R50, SR_CgaSize ;  /* 0x0000000000327805 */ /* 0x000fca0000008a00 */
[----:B------:R-:W-:-:S05]  /*0f20*/  IMAD R50, R50, -0xa0, RZ ;  /* 0xffffff6032327824 */ /* 0x000fca00078e02ff */
[----:B------:R-:W-:-:S14]  /*0f30*/  R2UR UR4, R50 ;  /* 0x00000000320472ca */ /* 0x000fdc00000e0000 */
[----:B------:R-:W3:Y:S01]  /*0f40*/  LDCU UR4, c[0x0][UR4+0x2b4] ;  /* 0x00005680040477ac */ /* 0x000ee20008000800 */
[----:B------:R-:W4:Y:S01]  /*0f50*/  S2UR UR7, SR_CTAID.Y ;  /* 0x00000000000779c3 */ /* 0x000f220000002600 */
[----:B------:R-:W-:-:S05]  /*0f60*/  CS2R.32 R50, SR_CgaSize ;  /* 0x0000000000327805 */ /* 0x000fca0000008a00 */
[----:B------:R-:W-:-:S05]  /*0f70*/  IMAD R50, R50, -0xa0, RZ ;  /* 0xffffff6032327824 */ /* 0x000fca00078e02ff */
[----:B------:R-:W-:-:S14]  /*0f80*/  R2UR UR8, R50 ;  /* 0x00000000320872ca */ /* 0x000fdc00000e0000 */
[----:B------:R-:W3:Y:S01]  /*0f90*/  LDCU UR8, c[0x0][UR8+0x2a0] ;  /* 0x00005400080877ac */ /* 0x000ee20008000800 */
[----:B------:R-:W3:Y:S01]  /*0fa0*/  LDCU UR21, c[0x0][0xb24] ;  /* 0x00016480ff1577ac */ /* 0x000ee20008000800 */
[----:B------:R-:W1:Y:S01]  /*0fb0*/  S2UR UR36, SR_CTAID.Z ;  /* 0x00000000002479c3 */ /* 0x000e620000002700 */
[----:B------:R-:W-:-:S05]  /*0fc0*/  CS2R.32 R50, SR_CgaSize ;  /* 0x0000000000327805 */ /* 0x000fca0000008a00 */
[----:B------:R-:W-:-:S05]  /*0fd0*/  IMAD R50, R50, -0xa0, RZ ;  /* 0xffffff6032327824 */ /* 0x000fca00078e02ff */
[----:B------:R-:W-:-:S14]  /*0fe0*/  R2UR UR63, R50 ;  /* 0x00000000323f72ca */ /* 0x000fdc00000e0000 */
[----:B------:R-:W3:Y:S01]  /*0ff0*/  LDCU UR63, c[0x0][UR63+0x2a4] ;  /* 0x000054803f3f77ac */ /* 0x000ee20008000800 */
[----:B------:R-:W-:Y:S02]  /*1000*/  UISETP.GT.U32.AND UP0, UPT, UR48, 0xffff, UPT ;  /* 0x0000ffff3000788c */ /* 0x000fe4000bf04070 */
[----:B------:R-:W-:Y:S01]  /*1010*/  USHF.L.U32 UR27, UR47, 0xa, URZ ;  /* 0x0000000a2f1b7899 */ /* 0x000fe200080006ff */
[----:B-1----:R-:W-:Y:S01]  /*1020*/  I2FP.F32.U32 R3, UR20 ;  /* 0x0000001400037c45 */ /* 0x002fe20008201000 */
[----:B------:R-:W-:Y:S01]  /*1030*/  UMOV UR30, 0x5 ;  /* 0x00000005001e7882 */ /* 0x000fe20000000000 */
[----:B------:R-:W1:Y:S03]  /*1040*/  LDCU UR45, c[0x0][0xb24] ;  /* 0x00016480ff2d77ac */ /* 0x000e660008000800 */
[----:B--2---:R-:W-:Y:S01]  /*1050*/  FMUL R3, R3, UR5 ;  /* 0x0000000503037c20 */ /* 0x004fe20008400000 */
[----:B------:R-:W2:Y:S01]  /*1060*/  LDCU UR29, c[0x0][0xb30] ;  /* 0x00016600ff1d77ac */ /* 0x000ea20008000800 */
[----:B----4-:R-:W-:Y:S01]  /*1070*/  I2FP.F32.U32 R2, UR7 ;  /* 0x0000000700027c45 */ /* 0x010fe20008201000 */
[----:B------:R-:W-:-:S03]  /*1080*/  USHF.L.U32 UR44, UR20, 0x6, URZ ;  /* 0x00000006142c7899 */ /* 0x000fc600080006ff */
[----:B------:R-:W4:Y:S01]  /*1090*/  F2I.U32.TRUNC.NTZ R3, R3 ;  /* 0x0000000300037305 */ /* 0x000f22000020f000 */
[----:B------:R-:W-:Y:S01]  /*10a0*/  USEL UR26, UR48, 0xffff, !UP0 ;  /* 0x0000ffff301a7887 */ /* 0x000fe2000c000000 */
[----:B---3--:R-:W-:Y:S01]  /*10b0*/  FMUL R2, R2, UR4 ;  /* 0x0000000402027c20 */ /* 0x008fe20008400000 */
[----:B------:R-:W-:Y:S01]  /*10c0*/  UISETP.GE.AND UP2, UPT, UR21, 0x1, UPT ;  /* 0x000000011500788c */ /* 0x000fe2000bf46270 */
[----:B------:R-:W-:-:S04]  /*10d0*/  UMOV UR24, UR7 ;  /* 0x0000000700187c82 */ /* 0x000fc80008000000 */
[----:B------:R-:W3:Y:S01]  /*10e0*/  F2I.U32.TRUNC.NTZ R2, R2 ;  /* 0x0000000200027305 */ /* 0x000ee2000020f000 */
[----:B----4-:R-:W-:Y:S02]  /*10f0*/  R2UR UR4, R3 ;  /* 0x00000000030472ca */ /* 0x010fe400000e0000 */
[----:B------:R-:W-:Y:S02]  /*1100*/  PRMT R3, RZ, 0x7610, R3 ;  /* 0x00007610ff037816 */ /* 0x000fe40000000003 */
[----:B---3--:R-:W-:Y:S02]  /*1110*/  R2UR UR6, R2 ;  /* 0x00000000020672ca */ /* 0x008fe400000e0000 */
[----:B------:R-:W-:-:S07]  /*1120*/  PRMT R2, RZ, 0x7610, R2 ;  /* 0x00007610ff027816 */ /* 0x000fce0000000002 */
[----:B------:R-:W-:-:S04]  /*1130*/  UIADD3 UR5, UPT, UPT, -UR4, URZ, URZ ;  /* 0x000000ff04057290 */ /* 0x000fc8000fffe1ff */
[----:B------:R-:W-:Y:S02]  /*1140*/  UIMAD UR5, UR8, UR5, UR20 ;  /* 0x00000005080572a4 */ /* 0x000fe4000f8e0214 */
[----:B------:R-:W-:-:S04]  /*1150*/  UIADD3 UR4, UPT, UPT, -UR6, URZ, URZ ;  /* 0x000000ff06047290 */ /* 0x000fc8000fffe1ff */
[----:B------:R-:W-:Y:S01]  /*1160*/  IMAD.U32 R50, RZ, RZ, UR5 ;  /* 0x00000005ff327e24 */ /* 0x000fe2000f8e00ff */
[----:B------:R-:W-:Y:S01]  /*1170*/  UIMAD UR63, UR63, UR4, UR7 ;  /* 0x000000043f3f72a4 */ /* 0x000fe2000f8e0207 */
[----:B-12---:R-:W-:Y:S11]  /*1180*/  BRA.U UP4, `(.L_x_17) ;  /* 0x0000000104407547 */ /* 0x006ff6000b800000 */
[----:B------:R-:W-:-:S13]  /*1190*/  R2UR UR4, R50 ;  /* 0x00000000320472ca */ /* 0x000fda00000e0000 */
[----:B------:R-:W-:Y:S02]  /*11a0*/  UISETP.GT.U32.AND UP0, UPT, UR4, 0x1, UPT ;  /* 0x000000010400788c */ /* 0x000fe4000bf04070 */
[----:B------:R-:W-:Y:S02]  /*11b0*/  ULOP3.LUT UR4, UR4, 0xfffffffe, URZ, 0xc0, !UPT ;  /* 0xfffffffe04047892 */ /* 0x000fe4000f8ec0ff */
[----:B------:R-:W-:Y:S02]  /*11c0*/  UISETP.NE.AND UP1, UPT, UR63, URZ, UP0 ;  /* 0x000000ff3f00728c */ /* 0x000fe40008725270 */
[----:B------:R-:W-:Y:S02]  /*11d0*/  UISETP.NE.AND UP0, UPT, UR63, 0x1, UP0 ;  /* 0x000000013f00788c */ /* 0x000fe40008705270 */
[----:B------:R-:W-:Y:S02]  /*11e0*/  USEL UR7, URZ, 0x1, UP1 ;  /* 0x00000001ff077887 */ /* 0x000fe40008800000 */
[----:B------:R-:W-:-:S02]  /*11f0*/  USEL UR6, URZ, 0x4, UP0 ;  /* 0x00000004ff067887 */ /* 0x000fc40008000000 */
[----:B------:R-:W-:Y:S02]  /*1200*/  USEL UR5, URZ, 0x2, UP1 ;  /* 0x00000002ff057887 */ /* 0x000fe40008800000 */
[----:B------:R-:W-:Y:S02]  /*1210*/  ULEA UR4, UR63, UR4, 0x1 ;  /* 0x000000043f047291 */ /* 0x000fe4000f8e08ff */
[----:B------:R-:W-:Y:S02]  /*1220*/  USEL UR8, URZ, 0x8, UP0 ;  /* 0x00000008ff087887 */ /* 0x000fe40008000000 */
[----:B------:R-:W-:-:S03]  /*1230*/  UIADD3 UR5, UPT, UPT, UR5, UR6, UR7 ;  /* 0x0000000605057290 */ /* 0x000fc6000fffe007 */
[----:B------:R-:W-:Y:S01]  /*1240*/  UMOV UR6, 0x3 ;  /* 0x0000000300067882 */ /* 0x000fe20000000000 */
[----:B------:R-:W-:Y:S02]  /*1250*/  UIADD3 UR5, UPT, UPT, UR5, UR8, URZ ;  /* 0x0000000805057290 */ /* 0x000fe4000fffe0ff */
[----:B------:R-:W-:-:S04]  /*1260*/  USHF.L.U32 UR4, UR6, UR4, URZ ;  /* 0x0000000406047299 */ /* 0x000fc800080006ff */
[----:B------:R-:W-:Y:S02]  /*1270*/  MOV R3, UR5 ;  /* 0x0000000500037c02 */ /* 0x000fe40008000f00 */
[----:B------:R-:W-:Y:S02]  /*1280*/  IMAD.U32 R2, RZ, RZ, UR4 ;  /* 0x00000004ff027e24 */ /* 0x000fe4000f8e00ff */
.L_x_17:
[----:B------:R-:W-:Y:S05]  /*1290*/  BRA.U !UP2, `(.L_x_18) ;  /* 0x000000010ad47547 */ /* 0x000fea000b800000 */
[----:B------:R-:W1:Y:S01]  /*12a0*/  LDCU.128 UR12, c[0x0][0xb10] ;  /* 0x00016200ff0c77ac */ /* 0x000e620008000c00 */
[----:B------:R-:W2:Y:S01]  /*12b0*/  LDCU UR6, c[0x0][0x370] ;  /* 0x00006e00ff0677ac */ /* 0x000ea20008000800 */
[----:B------:R-:W3:Y:S01]  /*12c0*/  LDCU UR5, c[0x0][0x374] ;  /* 0x00006e80ff0577ac */ /* 0x000ee20008000800 */
[----:B------:R-:W4:Y:S01]  /*12d0*/  LDCU UR28, c[0x0][0xb0c] ;  /* 0x00016180ff1c77ac */ /* 0x000f220008000800 */
[----:B------:R-:W4:Y:S01]  /*12e0*/  LDCU UR4, c[0x0][0xb20] ;  /* 0x00016400ff0477ac */ /* 0x000f220008000800 */
[----:B------:R-:W4:Y:S01]  /*12f0*/  LDCU.64 UR8, c[0x0][0xb28] ;  /* 0x00016500ff0877ac */ /* 0x000f220008000a00 */
[----:B-1----:R-:W-:Y:S02]  /*1300*/  UISETP.NE.AND UP0, UPT, UR14, 0x1, UPT ;  /* 0x000000010e00788c */ /* 0x002fe4000bf05270 */
[----:B---3--:R-:W-:Y:S02]  /*1310*/  UIMAD.WIDE.U32 UR10, UR5, UR15, URZ ;  /* 0x0000000f050a72a5 */ /* 0x008fe4000f8e00ff */
[----:B--2---:R-:W-:-:S02]  /*1320*/  UIMAD.WIDE.U32 UR18, UR6, UR12, URZ ;  /* 0x0000000c061272a5 */ /* 0x004fc4000f8e00ff */
[----:B----4-:R-:W-:Y:S02]  /*1330*/  UISETP.NE.AND UP1, UPT, UR28, 0x1, UPT ;  /* 0x000000011c00788c */ /* 0x010fe4000bf25270 */
[----:B------:R-:W-:Y:S01]  /*1340*/  UISETP.NE.AND UP2, UPT, UR21, 0x1, UPT ;  /* 0x000000011500788c */ /* 0x000fe2000bf45270 */
[----:B------:R-:W-:Y:S02]  /*1350*/  UMOV UR10, UR11 ;  /* 0x0000000b000a7c82 */ /* 0x000fe40008000000 */
[----:B------:R-:W-:Y:S01]  /*1360*/  UMOV UR18, UR19 ;  /* 0x0000001300127c82 */ /* 0x000fe20008000000 */
[----:B------:R-:W-:Y:S02]  /*1370*/  @UP0 USHF.R.U32.HI UR5, URZ, UR4, UR10 ;  /* 0x00000004ff050299 */ /* 0x000fe4000801160a */
[----:B------:R-:W-:Y:S02]  /*1380*/  UIMAD.WIDE.U32 UR22, UR24, UR15, URZ ;  /* 0x0000000f181672a5 */ /* 0x000fe4000f8e00ff */
[----:B------:R-:W-:-:S02]  /*1390*/  UIMAD.WIDE.U32 UR10, UR5, UR8, URZ ;  /* 0x00000008050a72a5 */ /* 0x000fc4000f8e00ff */
[----:B------:R-:W-:Y:S02]  /*13a0*/  @UP1 USHF.R.U32.HI UR6, URZ, UR13, UR18 ;  /* 0x0000000dff061299 */ /* 0x000fe40008011612 */
[----:B------:R-:W-:Y:S02]  /*13b0*/  UIMAD.WIDE.U32 UR16, UR20, UR12, URZ ;  /* 0x0000000c141072a5 */ /* 0x000fe4000f8e00ff */
[----:B------:R-:W-:Y:S01]  /*13c0*/  UIMAD.WIDE.U32 UR18, UR6, UR8, URZ ;  /* 0x00000008061272a5 */ /* 0x000fe2000f8e00ff */
[----:B------:R-:W-:Y:S01]  /*13d0*/  UMOV UR22, UR23 ;  /* 0x0000001700167c82 */ /* 0x000fe20008000000 */
[----:B------:R-:W-:Y:S01]  /*13e0*/  UMOV UR10, UR11 ;  /* 0x0000000b000a7c82 */ /* 0x000fe20008000000 */
[----:B------:R-:W-:Y:S02]  /*13f0*/  USHF.R.U32.HI UR22, URZ, UR4, UR22 ;  /* 0x00000004ff167299 */ /* 0x000fe40008011616 */
[----:B------:R-:W-:Y:S02]  /*1400*/  @UP2 USHF.R.U32.HI UR5, URZ, UR9, UR10 ;  /* 0x00000009ff052299 */ /* 0x000fe4000801160a */
[----:B------:R-:W-:Y:S01]  /*1410*/  UMOV UR7, UR19 ;  /* 0x0000001300077c82 */ /* 0x000fe20008000000 */
[----:B------:R-:W-:Y:S01]  /*1420*/  UMOV UR16, UR17 ;  /* 0x0000001100107c82 */ /* 0x000fe20008000000 */
[----:B------:R-:W-:-:S02]  /*1430*/  @UP2 USHF.R.U32.HI UR6, URZ, UR9, UR7 ;  /* 0x00000009ff062299 */ /* 0x000fc40008011607 */
[----:B------:R-:W-:Y:S02]  /*1440*/  USHF.R.U32.HI UR13, URZ, UR13, UR16 ;  /* 0x0000000dff0d7299 */ /* 0x000fe40008011610 */
[----:B------:R-:W-:Y:S02]  /*1450*/  USEL UR4, UR24, UR22, !UP0 ;  /* 0x0000001618047287 */ /* 0x000fe4000c000000 */
[----:B------:R-:W-:Y:S02]  /*1460*/  UIMAD UR7, UR5, UR21, URZ ;  /* 0x00000015050772a4 */ /* 0x000fe4000f8e02ff */
[----:B------:R-:W-:Y:S02]  /*1470*/  USEL UR5, UR20, UR13, !UP1 ;  /* 0x0000000d14057287 */ /* 0x000fe4000c800000 */
[----:B------:R-:W-:Y:S02]  /*1480*/  UIMAD UR12, UR6, UR21, URZ ;  /* 0x00000015060c72a4 */ /* 0x000fe4000f8e02ff */
[----:B------:R-:W-:-:S02]  /*1490*/  UISETP.GE.AND UP0, UPT, UR4, UR7, UPT ;  /* 0x000000070400728c */ /* 0x000fc4000bf06270 */
[----:B------:R-:W-:Y:S02]  /*14a0*/  UIMAD.WIDE.U32 UR10, UR4, UR8, URZ ;  /* 0x00000008040a72a5 */ /* 0x000fe4000f8e00ff */
[----:B------:R-:W-:Y:S02]  /*14b0*/  UISETP.GE.OR UP0, UPT, UR5, UR12, UP0 ;  /* 0x0000000c0500728c */ /* 0x000fe40008706670 */
[----:B------:R-:W-:Y:S02]  /*14c0*/  UIMAD.WIDE.U32 UR12, UR5, UR8, URZ ;  /* 0x00000008050c72a5 */ /* 0x000fe4000f8e00ff */
[----:B------:R-:W-:Y:S01]  /*14d0*/  UIADD3 UR10, UPT, UPT, -UR4, URZ, URZ ;  /* 0x000000ff040a7290 */ /* 0x000fe2000fffe1ff */
[----:B------:R-:W-:Y:S01]  /*14e0*/  UMOV UR8, UR11 ;  /* 0x0000000b00087c82 */ /* 0x000fe20008000000 */
[----:B------:R-:W-:Y:S02]  /*14f0*/  UIADD3 UR11, UPT, UPT, -UR5, URZ, URZ ;  /* 0x000000ff050b7290 */ /* 0x000fe4000fffe1ff */
[----:B------:R-:W-:-:S03]  /*1500*/  USHF.R.U32.HI UR8, URZ, UR9, UR8 ;  /* 0x00000009ff087299 */ /* 0x000fc60008011608 */
[----:B------:R-:W-:Y:S01]  /*1510*/  @!UP0 UMOV UR7, UR13 ;  /* 0x0000000d00078c82 */ /* 0x000fe20008000000 */
[----:B------:R-:W-:Y:S02]  /*1520*/  UIMAD UR24, UR14, UR10, UR24 ;  /* 0x0000000a0e1872a4 */ /* 0x000fe4000f8e0218 */
[----:B------:R-:W-:Y:S02]  /*1530*/  USEL UR8, UR4, UR8, !UP2 ;  /* 0x0000000804087287 */ /* 0x000fe4000d000000 */
[----:B------:R-:W-:Y:S02]  /*1540*/  @!UP0 USHF.R.U32.HI UR7, URZ, UR9, UR7 ;  /* 0x00000009ff078299 */ /* 0x000fe40008011607 */
[----:B------:R-:W-:Y:S02]  /*1550*/  UIADD3 UR9, UPT, UPT, -UR8, URZ, URZ ;  /* 0x000000ff08097290 */ /* 0x000fe4000fffe1ff */
[----:B------:R-:W-:Y:S02]  /*1560*/  @!UP0 USEL UR7, UR5, UR7, !UP2 ;  /* 0x0000000705078287 */ /* 0x000fe4000d000000 */
[----:B------:R-:W-:-:S02]  /*1570*/  UIMAD UR9, UR21, UR9, UR4 ;  /* 0x00000009150972a4 */ /* 0x000fc4000f8e0204 */
[----:B------:R-:W-:Y:S02]  /*1580*/  @!UP0 UIADD3 UR8, UPT, UPT, UR8, -UR7, URZ ;  /* 0x8000000708088290 */ /* 0x000fe4000fffe0ff */
[----:B------:R-:W-:Y:S02]  /*1590*/  @!UP0 UIMAD UR6, UR9, UR6, UR7 ;  /* 0x00000006090682a4 */ /* 0x000fe4000f8e0207 */
[----:B------:R-:W-:Y:S02]  /*15a0*/  @!UP0 UIMAD UR4, UR8, UR21, UR5 ;  /* 0x00000015080482a4 */ /* 0x000fe4000f8e0205 */
[----:B------:R-:W-:Y:S02]  /*15b0*/  UIMAD UR20, UR28, UR11, UR20 ;  /* 0x0000000b1c1472a4 */ /* 0x000fe4000f8e0214 */
[----:B------:R-:W-:Y:S01]  /*15c0*/  UIMAD UR24, UR4, UR14, UR24 ;  /* 0x0000000e041872a4 */ /* 0x000fe2000f8e0218 */
[----:B------:R-:W-:Y:S02]  /*15d0*/  @!UP0 UMOV UR5, UR6 ;  /* 0x0000000600058c82 */ /* 0x000fe40008000000 */
[----:B------:R-:W-:-:S12]  /*15e0*/  UIMAD UR20, UR5, UR28, UR20 ;  /* 0x0000001c051472a4 */ /* 0x000fd8000f8e0214 */
.L_x_18:
[----:B------:R-:W-:Y:S02]  /*15f0*/  UISETP.NE.AND UP1, UPT, UR29, 0x1, UPT ;  /* 0x000000011d00788c */ /* 0x000fe4000bf25270 */
[----:B------:R-:W-:Y:S02]  /*1600*/  ULOP3.LUT UR21, UR26, 0xffff, URZ, 0xc0, !UPT ;  /* 0x0000ffff1a157892 */ /* 0x000fe4000f8ec0ff */
[----:B------:R-:W-:Y:S02]  /*1610*/  UISETP.NE.AND UP0, UPT, UR25, 0x2, UPT ;  /* 0x000000021900788c */ /* 0x000fe4000bf05270 */
[----:B------:R-:W-:Y:S02]  /*1620*/  ULOP3.LUT UR22, UR27, 0x800, URZ, 0xc0, !UPT ;  /* 0x000008001b167892 */ /* 0x000fe4000f8ec0ff */
[----:B------:R-:W-:Y:S02]  /*1630*/  ULOP3.LUT UR44, UR44, 0x40, URZ, 0xc0, !UPT ;  /* 0x000000402c2c7892 */ /* 0x000fe4000f8ec0ff */
[----:B------:R-:W-:Y:S01]  /*1640*/  USHF.L.U32 UR21, UR30, UR21, URZ ;  /* 0x000000151e157299 */ /* 0x000fe200080006ff */
[----:B------:R-:W-:Y:S11]  /*1650*/  BRA.U UP1, `(.L_x_19) ;  /* 0x0000000101447547 */ /* 0x000ff6000b800000 */
[----:B------:R-:W1:Y:S01]  /*1660*/  LDCU.128 UR8, c[0x0][0xb10] ;  /* 0x00016200ff0877ac */ /* 0x000e620008000c00 */
[----:B------:R-:W2:Y:S01]  /*1670*/  LDCU UR12, c[0x0][0xb0c] ;  /* 0x00016180ff0c77ac */ /* 0x000ea20008000800 */
[----:B------:R-:W3:Y:S01]  /*1680*/  LDCU UR13, c[0x0][0xb20] ;  /* 0x00016400ff0d77ac */ /* 0x000ee20008000800 */
[----:B-1----:R-:W-:Y:S02]  /*1690*/  UIMAD.WIDE.U32 UR6, UR20, UR8, URZ ;  /* 0x00000008140672a5 */ /* 0x002fe4000f8e00ff */
[----:B------:R-:W-:Y:S02]  /*16a0*/  UIMAD.WIDE.U32 UR4, UR24, UR11, URZ ;  /* 0x0000000b180472a5 */ /* 0x000fe4000f8e00ff */
[----:B--2---:R-:W-:Y:S02]  /*16b0*/  UISETP.NE.AND UP2, UPT, UR12, 0x1, UPT ;  /* 0x000000010c00788c */ /* 0x004fe4000bf45270 */
[----:B------:R-:W-:Y:S01]  /*16c0*/  UISETP.NE.AND UP1, UPT, UR10, 0x1, UPT ;  /* 0x000000010a00788c */ /* 0x000fe2000bf25270 */
[----:B------:R-:W-:-:S02]  /*16d0*/  UMOV UR6, UR7 ;  /* 0x0000000700067c82 */ /* 0x000fc40008000000 */
[----:B------:R-:W-:Y:S01]  /*16e0*/  UMOV UR4, UR5 ;  /* 0x0000000500047c82 */ /* 0x000fe20008000000 */
[----:B------:R-:W-:Y:S02]  /*16f0*/  USHF.R.U32.HI UR6, URZ, UR9, UR6 ;  /* 0x00000009ff067299 */ /* 0x000fe40008011606 */
[----:B---3--:R-:W-:Y:S02]  /*1700*/  USHF.R.U32.HI UR4, URZ, UR13, UR4 ;  /* 0x0000000dff047299 */ /* 0x008fe40008011604 */
[----:B------:R-:W-:Y:S02]  /*1710*/  USEL UR5, UR20, UR6, !UP2 ;  /* 0x0000000614057287 */ /* 0x000fe4000d000000 */
[----:B------:R-:W-:-:S04]  /*1720*/  USEL UR4, UR24, UR4, !UP1 ;  /* 0x0000000418047287 */ /* 0x000fc8000c800000 */
[----:B------:R-:W-:Y:S02]  /*1730*/  UIADD3 UR6, UPT, UPT, UR5, -UR4, URZ ;  /* 0x8000000405067290 */ /* 0x000fe4000fffe0ff */
[----:B------:R-:W-:Y:S02]  /*1740*/  UIADD3 UR4, UPT, UPT, -UR5, UR4, URZ ;  /* 0x0000000405047290 */ /* 0x000fe4000fffe1ff */
[----:B------:R-:W-:Y:S02]  /*1750*/  UIMAD UR24, UR6, UR10, UR24 ;  /* 0x0000000a061872a4 */ /* 0x000fe4000f8e0218 */
[----:B------:R-:W-:-:S12]  /*1760*/  UIMAD UR20, UR4, UR12, UR20 ;  /* 0x0000000c041472a4 */ /* 0x000fd8000f8e0214 */
.L_x_19:
[----:B------:R-:W-:Y:S05]  /*1770*/  BRA.U !UP5, `(.L_x_20) ;  /* 0x000000010d0c7547 */ /* 0x000fea000b800000 */
[----:B------:R-:W-:Y:S01]  /*1780*/  UCGABAR_WAIT ;  /* 0x0000000000007dc7 */ /* 0x000fe20008000000 */
[----:B------:R-:W-:Y:S01]  /*1790*/  CCTL.IVALL ;  /* 0x00000000ff00798f */ /* 0x000fe20002000000 */
[----:B------:R-:W-:Y:S05]  /*17a0*/  BRA `(.L_x_21) ;  /* 0x0000000000047947 */ /* 0x000fea0003800000 */
.L_x_20:
[----:B------:R-:W-:Y:S06]  /*17b0*/  BAR.SYNC.DEFER_BLOCKING 0x0 ;  /* 0x0000000000007b1d */ /* 0x000fec0000010000 */
.L_x_21:
[----:B------:R-:W-:Y:S05]  /*17c0*/  BRA.U UP0, `(.L_x_22) ;  /* 0x0000001500007547 */ /* 0x000fea000b800000 */
[----:B------:R-:W1:Y:S01]  /*17d0*/  LDCU UR6, c[0x0][0x38c] ;  /* 0x00007180ff0677ac */ /* 0x000e620008000800 */
[----:B------:R-:W-:Y:S01]  /*17e0*/  PLOP3.LUT P1, PT, PT, PT, UP3, 0x80, 0x8 ;  /* 0x000000000008781c */ /* 0x000fe20003f2f038 */
[----:B------:R-:W-:Y:S01]  /*17f0*/  IMAD.MOV.U32 R12, RZ, RZ, 0x1 ;  /* 0x00000001ff0c7424 */ /* 0x000fe200078e00ff */
[----:B------:R-:W-:Y:S02]  /*1800*/  ISETP.NE.AND P2, PT, R0, RZ, P3 ;  /* 0x000000ff0000720c */ /* 0x000fe40001f45270 */
[----:B------:R-:W-:Y:S02]  /*1810*/  CS2R R10, SRZ ;  /* 0x00000000000a7805 */ /* 0x000fe4000001ff00 */
[----:B------:R-:W-:Y:S01]  /*1820*/  PLOP3.LUT P1, PT, P1, PT, PT, 0x8, 0x80 ;  /* 0x000000000080781c */ /* 0x000fe20000f2e170 */
[----:B------:R-:W-:Y:S01]  /*1830*/  IMAD.MOV.U32 R9, RZ, RZ, RZ ;  /* 0x000000ffff097224 */ /* 0x000fe200078e00ff */
[----:B------:R-:W2:Y:S01]  /*1840*/  LDCU UR38, c[0x0][0x370] ;  /* 0x00006e00ff2677ac */ /* 0x000ea20008000800 */
[----:B------:R-:W-:Y:S01]  /*1850*/  IMAD.MOV.U32 R8, RZ, RZ, 0x1 ;  /* 0x00000001ff087424 */ /* 0x000fe200078e00ff */
[----:B------:R-:W3:Y:S01]  /*1860*/  LDCU.64 UR26, c[0x0][0x348] ;  /* 0x00006900ff1a77ac */ /* 0x000ee20008000a00 */
[----:B------:R-:W-:Y:S01]  /*1870*/  ULEA.HI UR42, UR22, UR44, URZ, 0x1a ;  /* 0x0000002c162a7291 */ /* 0x000fe2000f8fd0ff */
[----:B------:R-:W4:Y:S01]  /*1880*/  LDCU UR37, c[0x0][0x374] ;  /* 0x00006e80ff2577ac */ /* 0x000f220008000800 */
[----:B-1----:R-:W-:-:S02]  /*1890*/  UIADD3 UR5, UPT, UPT, UR6, 0x3f, URZ ;  /* 0x0000003f06057890 */ /* 0x002fc4000fffe0ff */
[----:B------:R-:W-:Y:S02]  /*18a0*/  UIADD3 UR48, UPT, UPT, UR6, 0x7e, URZ ;  /* 0x0000007e06307890 */ /* 0x000fe4000fffe0ff */
[----:B------:R-:W-:Y:S01]  /*18b0*/  USHF.R.S32.HI UR4, URZ, 0x1f, UR5 ;  /* 0x0000001fff047899 */ /* 0x000fe20008011405 */
[----:B------:R-:W-:-:S03]  /*18c0*/  UMOV UR7, URZ ;  /* 0x000000ff00077c82 */ /* 0x000fc60008000000 */
[----:B------:R-:W-:Y:S02]  /*18d0*/  ULEA.HI UR4, UR4, UR5, URZ, 0x6 ;  /* 0x0000000504047291 */ /* 0x000fe4000f8f30ff */
[----:B------:R-:W-:Y:S02]  /*18e0*/  UIADD3 UR5, UPT, UPT, UR6, -0x1, URZ ;  /* 0xffffffff06057890 */ /* 0x000fe4000fffe0ff */
[----:B------:R-:W-:Y:S02]  /*18f0*/  USHF.R.S32.HI UR40, URZ, 0x6, UR4 ;  /* 0x00000006ff287899 */ /* 0x000fe40008011404 */
[----:B------:R-:W-:Y:S02]  /*1900*/  UISETP.GE.U32.AND UP1, UPT, UR5, -0x7f, UPT ;  /* 0xffffff810500788c */ /* 0x000fe4000bf26070 */
[----:B------:R-:W-:-:S04]  /*1910*/  UISETP.LT.U32.AND UP0, UPT, UR40, 0x5, UPT ;  /* 0x000000052800788c */ /* 0x000fc8000bf01070 */
[----:B------:R-:W-:Y:S02]  /*1920*/  USEL UR39, UR40, 0x5, UP0 ;  /* 0x0000000528277887 */ /* 0x000fe40008000000 */
[----:B------:R-:W-:Y:S02]  /*1930*/  UISETP.NE.AND UP0, UPT, UR25, URZ, UPT ;  /* 0x000000ff1900728c */ /* 0x000fe4000bf05270 */
[----:B------:R-:W-:Y:S02]  /*1940*/  UIADD3 UR4, UPT, UPT, UR39, -0x1, URZ ;  /* 0xffffffff27047890 */ /* 0x000fe4000fffe0ff */
[----:B------:R-:W-:Y:S02]  /*1950*/  @UP1 UIADD3 UR4, UPT, UPT, UR39, URZ, URZ ;  /* 0x000000ff27041290 */ /* 0x000fe4000fffe0ff */
[----:B------:R-:W-:Y:S02]  /*1960*/  USEL UR23, UR46, 0x2, UP0 ;  /* 0x000000022e177887 */ /* 0x000fe40008000000 */
[----:B------:R-:W-:-:S02]  /*1970*/  UIADD3 UR43, UPT, UPT, UR40, -UR39, URZ ;  /* 0x80000027282b7290 */ /* 0x000fc4000fffe0ff */
[----:B------:R-:W-:Y:S02]  /*1980*/  UIADD3 UR25, UPT, UPT, UR4, 0x1, URZ ;  /* 0x0000000104197890 */ /* 0x000fe4000fffe0ff */
[----:B--234-:R-:W-:-:S12]  /*1990*/  UIADD3 UR41, UPT, UPT, -UR4, URZ, URZ ;  /* 0x000000ff04297290 */ /* 0x01cfd8000fffe1ff */
.L_x_42:
[----:B------:R-:W-:Y:S01]  /*19a0*/  UISETP.NE.AND UP0, UPT, UR47, URZ, UPT ;  /* 0x000000ff2f00728c */ /* 0x000fe2000bf05270 */
[----:B------:R-:W1:Y:S08]  /*19b0*/  S2UR UR47, SR_CgaCtaId ;  /* 0x00000000002f79c3 */ /* 0x000e700000008800 */
[----:B------:R-:W-:Y:S05]  /*19c0*/  BRA.U UP0, `(.L_x_23) ;  /* 0x0000000100347547 */ /* 0x000fea000b800000 */
[----:B------:R-:W2:Y:S01]  /*19d0*/  S2R R0, SR_CgaCtaId ;  /* 0x0000000000007919 */ /* 0x000ea20000008800 */
[----:B------:R-:W-:-:S04]  /*19e0*/  MOV R2, 0x400 ;  /* 0x0000040000027802 */ /* 0x000fc80000000f00 */
[----:B--2---:R-:W-:Y:S02]  /*19f0*/  LEA R0, R0, R2, 0x18 ;  /* 0x0000000200007211 */ /* 0x004fe400078ec0ff */
[----:B------:R-:W-:-:S03]  /*1a00*/  SHF.L.U32 R2, R8, 0x1f, RZ ;  /* 0x0000001f08027819 */ /* 0x000fc600000006ff */
[----:B------:R-:W-:-:S04]  /*1a10*/  IMAD R0, R9, 0x8, R0 ;  /* 0x0000000809007824 */ /* 0x000fc800078e0200 */
[----:B------:R-:W2:Y:S02]  /*1a20*/  SYNCS.PHASECHK.TRANS64.TRYWAIT P0, [R0+URZ+0x110], R2 ;  /* 0x00011002000075a7 */ /* 0x000ea400080011ff */
[----:B--2---:R-:W-:Y:S05]  /*1a30*/  @!P0 BRA `(.L_x_24) ;  /* 0x0000007400148947 */ /* 0x004fea0003800000 */
.L_x_150:
[----:B------:R-:W-:Y:S01]  /*1a40*/  VIADD R9, R9, 0x1 ;  /* 0x0000000109097836 */ /* 0x000fe20000000000 */
[----:B------:R2:W-:Y:S04]  /*1a50*/  SYNCS.ARRIVE.TRANS64.A1T0 RZ, [R0+URZ+0x100], RZ ;  /* 0x000100ff00ff79a7 */ /* 0x0005e800081000ff */
[----:B------:R-:W-:-:S04]  /*1a60*/  ISETP.NE.AND P0, PT, R9, 0x2, PT ;  /* 0x000000020900780c */ /* 0x000fc80003f05270 */
[----:B------:R-:W-:Y:S02]  /*1a70*/  SEL R9, R9, RZ, P0 ;  /* 0x000000ff09097207 */ /* 0x000fe40000000000 */
[----:B--2---:R-:W-:-:S04]  /*1a80*/  SEL R0, RZ, 0x1, P0 ;  /* 0x00000001ff007807 */ /* 0x004fc80000000000 */
[----:B------:R-:W-:-:S07]  /*1a90*/  LOP3.LUT R8, R8, R0, RZ, 0x3c, !PT ;  /* 0x0000000008087212 */ /* 0x000fce00078e3cff */
.L_x_23:
[----:B------:R-:W-:Y:S01]  /*1aa0*/  UMOV UR6, 0x400 ;  /* 0x0000040000067882 */ /* 0x000fe20000000000 */
[----:B------:R-:W-:Y:S01]  /*1ab0*/  SHF.L.U32 R0, R12, 0x1f, RZ ;  /* 0x0000001f0c007819 */ /* 0x000fe200000006ff */
[----:B-1----:R-:W-:Y:S02]  /*1ac0*/  ULEA UR6, UR47, UR6, 0x18 ;  /* 0x000000062f067291 */ /* 0x002fe4000f8ec0ff */
[----:B------:R-:W-:Y:S02]  /*1ad0*/  UISETP.GE.U32.AND UP0, UPT, UR48, 0x7f, UPT ;  /* 0x0000007f3000788c */ /* 0x000fe4000bf06070 */
[----:B------:R-:W-:Y:S02]  /*1ae0*/  ULEA UR4, UR7, UR6, 0x3 ;  /* 0x0000000607047291 */ /* 0x000fe4000f8e18ff */
[----:B------:R-:W-:Y:S01]  /*1af0*/  ULEA UR11, UR24, UR44, 0x7 ;  /* 0x0000002c180b7291 */ /* 0x000fe2000f8e38ff */
[----:B------:R-:W-:-:S06]  /*1b00*/  UMOV UR13, URZ ;  /* 0x000000ff000d7c82 */ /* 0x000fcc0008000000 */
[----:B------:R1:W2:Y:S01]  /*1b10*/  SYNCS.PHASECHK.TRANS64.TRYWAIT P0, [UR4+0x28], R0 ;  /* 0x00002800ff0075a7 */ /* 0x0002a20008001104 */
[----:B------:R-:W-:-:S04]  /*1b20*/  ULEA.HI UR4, UR20, UR20, URZ, 0x1 ;  /* 0x0000001414047291 */ /* 0x000fc8000f8f08ff */
[----:B------:R-:W-:-:S04]  /*1b30*/  USHF.L.U32 UR4, UR4, 0x6, URZ ;  /* 0x0000000604047899 */ /* 0x000fc800080006ff */
[----:B------:R-:W-:-:S04]  /*1b40*/  ULOP3.LUT UR35, UR4, 0xffffff80, URZ, 0xc0, !UPT ;  /* 0xffffff8004237892 */ /* 0x000fc8000f8ec0ff */
[----:B------:R-:W-:Y:S01]  /*1b50*/  UIADD3 UR35, UPT, UPT, UR42, UR35, URZ ;  /* 0x000000232a237290 */ /* 0x000fe2000fffe0ff */
[----:B------:R-:W-:Y:S11]  /*1b60*/  BRA.U !UP0, `(.L_x_25) ;  /* 0x0000000108c47547 */ /* 0x000ff6000b800000 */
[----:B------:R-:W-:Y:S01]  /*1b70*/  UMOV UR16, UR41 ;  /* 0x0000002900107c82 */ /* 0x000fe20008000000 */
[----:B------:R-:W-:Y:S01]  /*1b80*/  UMOV UR4, UR7 ;  /* 0x0000000700047c82 */ /* 0x000fe20008000000 */
[----:B------:R-:W-:-:S05]  /*1b90*/  UMOV UR34, URZ ;  /* 0x000000ff00227c82 */ /* 0x000fca0008000000 */
.L_x_31:
[----:B------:R-:W-:Y:S01]  /*1ba0*/  ULEA UR33, UR4, UR6, 0x3 ;  /* 0x0000000604217291 */ /* 0x000fe2000f8e18ff */
[----:B------:R-:W-:Y:S01]  /*1bb0*/  @P3 MOV R2, 0x8000 ;  /* 0x0000800000023802 */ /* 0x000fe20000000f00 */
[----:B--234-:R-:W-:Y:S10]  /*1bc0*/  @P0 BRA `(.L_x_26) ;  /* 0x00000000000c0947 */ /* 0x01cff40003800000 */
[----:B------:R-:W-:-:S04]  /*1bd0*/  SHF.L.U32 R3, R12, 0x1f, RZ ;  /* 0x0000001f0c037819 */ /* 0x000fc800000006ff */
[----:B------:R-:W2:Y:S02]  /*1be0*/  SYNCS.PHASECHK.TRANS64.TRYWAIT P0, [UR33+0x28], R3 ;  /* 0x00002803ff0075a7 */ /* 0x000ea40008001121 */
[----:B--2---:R-:W-:Y:S05]  /*1bf0*/  @!P0 BRA `(.L_x_27) ;  /* 0x0000007000b88947 */ /* 0x004fea0003800000 */
.L_x_26:
[----:B------:R2:W-:Y:S01]  /*1c00*/  @P3 SYNCS.ARRIVE.TRANS64 RZ, [UR33], R2 ;  /* 0x00000002ffff39a7 */ /* 0x0005e20008000021 */
[----:B------:R-:W-:Y:S02]  /*1c10*/  ULOP3.LUT UR5, UR23, 0x2, URZ, 0xfc, !UPT ;  /* 0x0000000217057892 */ /* 0x000fe4000f8efcff */
[----:B------:R-:W-:Y:S02]  /*1c20*/  UIADD3 UR16, UPT, UPT, UR16, 0x1, URZ ;  /* 0x0000000110107890 */ /* 0x000fe4000fffe0ff */
[----:B------:R-:W-:Y:S02]  /*1c30*/  UISETP.NE.AND UP0, UPT, UR5, 0x2, UPT ;  /* 0x000000020500788c */ /* 0x000fe4000bf05270 */
[----:B------:R-:W-:-:S07]  /*1c40*/  UISETP.NE.AND UP2, UPT, UR16, 0x1, UPT ;  /* 0x000000011000788c */ /* 0x000fce000bf45270 */
[----:B------:R-:W-:Y:S05]  /*1c50*/  BRA.U UP0, `(.L_x_28) ;  /* 0x0000000100047547 */ /* 0x000fea000b800000 */
[----:B------:R-:W-:Y:S05]  /*1c60*/  BPT.TRAP 0x1 ;  /* 0x000000040000795c */ /* 0x000fea0000300000 */
.L_x_28:
[----:B------:R-:W-:Y:S04]  /*1c70*/  BSSY.RECONVERGENT B0, `(.L_x_29) ;  /* 0x0000003000007945 */ /* 0x000fe80003800200 */
[----:B------:R-:W-:Y:S05]  /*1c80*/  @!P2 BRA `(.L_x_30) ;  /* 0x000000000004a947 */ /* 0x000fea0003800000 */
[----:B------:R-:W-:Y:S05]  /*1c90*/  BPT.TRAP 0x1 ;  /* 0x000000040000795c */ /* 0x000fea0000300000 */
.L_x_30:
[----:B------:R-:W-:Y:S05]  /*1ca0*/  BSYNC.RECONVERGENT B0 ;  /* 0x0000000000007941 */ /* 0x000fea0003800200 */
.L_x_29:
[----:B------:R-:W-:Y:S02]  /*1cb0*/  UIADD3 UR5, UPT, UPT, UR4, 0x1, URZ ;  /* 0x0000000104057890 */ /* 0x000fe4000fffe0ff */
[----:B------:R-:W-:Y:S02]  /*1cc0*/  UIADD3 UR14, UP1, UPT, UR26, 0x80, URZ ;  /* 0x000000801a0e7890 */ /* 0x000fe4000ff3e0ff */
[----:B------:R-:W-:Y:S02]  /*1cd0*/  UISETP.NE.AND UP0, UPT, UR5, 0x5, UPT ;  /* 0x000000050500788c */ /* 0x000fe4000bf05270 */
[----:B------:R-:W-:Y:S02]  /*1ce0*/  ULOP3.LUT UR33, UR33, 0xfefffff8, URZ, 0xc0, !UPT ;  /* 0xfefffff821217892 */ /* 0x000fe4000f8ec0ff */
[----:B------:R-:W-:Y:S02]  /*1cf0*/  USEL UR8, URZ, 0x1, UP0 ;  /* 0x00000001ff087887 */ /* 0x000fe40008000000 */
[----:B------:R-:W-:-:S02]  /*1d00*/  USEL UR7, UR5, URZ, UP0 ;  /* 0x000000ff05077287 */ /* 0x000fc40008000000 */
[----:B------:R-:W-:Y:S02]  /*1d10*/  UIADD3.X UR15, UPT, UPT, URZ, UR27, URZ, UP1, !UPT ;  /* 0x0000001bff0f7290 */ /* 0x000fe40008ffe4ff */
[----:B------:R-:W-:Y:S01]  /*1d20*/  ULEA UR5, UR7, UR6, 0x3 ;  /* 0x0000000607057291 */ /* 0x000fe2000f8e18ff */
[----:B------:R-:W-:Y:S01]  /*1d30*/  LOP3.LUT R12, R12, UR8, RZ, 0x3c, !PT ;  /* 0x000000080c0c7c12 */ /* 0x000fe2000f8e3cff */
[----:B------:R-:W-:Y:S02]  /*1d40*/  USHF.L.U32 UR8, UR4, 0xd, URZ ;  /* 0x0000000d04087899 */ /* 0x000fe400080006ff */
[----:B------:R-:W-:Y:S01]  /*1d50*/  UIADD3 UR4, UP0, UPT, UR26, 0x180, URZ ;  /* 0x000001801a047890 */ /* 0x000fe2000ff1e0ff */
[----:B-1----:R-:W-:Y:S01]  /*1d60*/  SHF.L.U32 R0, R12, 0x1f, RZ ;  /* 0x0000001f0c007819 */ /* 0x002fe200000006ff */
[----:B------:R-:W-:Y:S02]  /*1d70*/  ULEA UR32, UR22, UR8, 0x1 ;  /* 0x0000000816207291 */ /* 0x000fe4000f8e08ff */
[----:B------:R-:W-:Y:S01]  /*1d80*/  UPRMT UR13, URZ, 0x5410, UR21 ;  /* 0x00005410ff0d7896 */ /* 0x000fe20008000015 */
[----:B------:R3:W4:Y:S01]  /*1d90*/  SYNCS.PHASECHK.TRANS64.TRYWAIT P0, [UR5+0x28], R0 ;  /* 0x00002800ff0075a7 */ /* 0x0007220008001105 */
[----:B------:R-:W-:-:S02]  /*1da0*/  UIADD3 UR32, UPT, UPT, UR6, 0x4300, UR32 ;  /* 0x0000430006207890 */ /* 0x000fc4000fffe020 */
[----:B------:R-:W-:Y:S02]  /*1db0*/  UIADD3 UR8, UPT, UPT, UR6, 0xe300, UR8 ;  /* 0x0000e30006087890 */ /* 0x000fe4000fffe008 */
[----:B------:R-:W-:Y:S01]  /*1dc0*/  UIADD3.X UR5, UPT, UPT, URZ, UR27, URZ, UP0, !UPT ;  /* 0x0000001bff057290 */ /* 0x000fe200087fe4ff */
[----:B------:R-:W-:Y:S01]  /*1dd0*/  UMOV UR18, 0x0 ;  /* 0x0000000000127882 */ /* 0x000fe20000000000 */
[----:B------:R-:W-:Y:S01]  /*1de0*/  UMOV UR19, 0x10000000 ;  /* 0x1000000000137882 */ /* 0x000fe20000000000 */
[----:B------:R-:W-:Y:S01]  /*1df0*/  UMOV UR10, UR34 ;  /* 0x00000022000a7c82 */ /* 0x000fe20008000000 */
[----:B------:R-:W-:Y:S01]  /*1e00*/  UMOV UR12, UR36 ;  /* 0x00000024000c7c82 */ /* 0x000fe20008000000 */
[----:B------:R-:W-:Y:S01]  /*1e10*/  UMOV UR9, UR33 ;  /* 0x0000002100097c82 */ /* 0x000fe20008000000 */
[----:B------:R1:W-:Y:S03]  /*1e20*/  UTMALDG.3D.MULTICAST.2CTA [UR32], [UR14], UR13, desc[UR18] ;  /* 0x000012200e0073b4 */ /* 0x0003e6000821180d */
[----:B------:R2:W-:Y:S01]  /*1e30*/  UTMALDG.3D.2CTA [UR8], [UR4], desc[UR18] ;  /* 0x00001208040075b4 */ /* 0x0005e20008211000 */
[----:B-1----:R-:W-:Y:S01]  /*1e40*/  UIADD3 UR34, UPT, UPT, UR34, 0x40, URZ ;  /* 0x0000004022227890 */ /* 0x002fe2000fffe0ff */
[----:B------:R-:W-:Y:S01]  /*1e50*/  UMOV UR13, UR25 ;  /* 0x00000019000d7c82 */ /* 0x000fe20008000000 */
[----:B--2---:R-:W-:Y:S01]  /*1e60*/  UMOV UR4, UR7 ;  /* 0x0000000700047c82 */ /* 0x004fe20008000000 */
[----:B------:R-:W-:Y:S09]  /*1e70*/  BRA.U UP2, `(.L_x_31) ;  /* 0xfffffffd02487547 */ /* 0x000ff2000b83ffff */
.L_x_25:
[----:B------:R-:W-:Y:S01]  /*1e80*/  ULEA UR4, UR7, UR6, 0x3 ;  /* 0x0000000607047291 */ /* 0x000fe2000f8e18ff */
[----:B-1-3--:R-:W-:Y:S01]  /*1e90*/  SHF.L.U32 R0, R12, 0x1f, RZ ;  /* 0x0000001f0c007819 */ /* 0x00afe200000006ff */
[----:B------:R-:W-:Y:S01]  /*1ea0*/  @!P1 SYNCS.ARRIVE.TRANS64.A1T0 RZ, [UR6+0x98], RZ ;  /* 0x000098ffffff99a7 */ /* 0x000fe20008100006 */
[----:B------:R-:W-:-:S06]  /*1eb0*/  UISETP.GT.AND UP0, UPT, UR40, UR39, UPT ;  /* 0x000000272800728c */ /* 0x000fcc000bf04270 */
[----:B--2-4-:R1:W2:Y:S03]  /*1ec0*/  SYNCS.PHASECHK.TRANS64.TRYWAIT P0, [UR4+0x28], R0 ;  /* 0x00002800ff0075a7 */ /* 0x0142a60008001104 */
[----:B------:R-:W-:Y:S05]  /*1ed0*/  BRA.U !UP0, `(.L_x_32) ;  /* 0x0000000108c47547 */ /* 0x000fea000b800000 */
[----:B------:R-:W-:Y:S01]  /*1ee0*/  UIADD3 UR24, UPT, UPT, UR43, UR13, URZ ;  /* 0x0000000d2b187290 */ /* 0x000fe2000fffe0ff */
[----:B------:R-:W-:-:S11]  /*1ef0*/  UMOV UR4, UR7 ;  /* 0x0000000700047c82 */ /* 0x000fd60008000000 */
.L_x_38:
[----:B------:R-:W-:Y:S01]  /*1f00*/  ULEA UR17, UR4, UR6, 0x3 ;  /* 0x0000000604117291 */ /* 0x000fe2000f8e18ff */
[----:B--2---:R-:W-:Y:S01]  /*1f10*/  @P3 MOV R2, 0x8000 ;  /* 0x0000800000023802 */ /* 0x004fe20000000f00 */
[----:B--2-4-:R-:W-:Y:S10]  /*1f20*/  @P0 BRA `(.L_x_33) ;  /* 0x00000000000c0947 */ /* 0x014ff40003800000 */
[----:B------:R-:W-:-:S04]  /*1f30*/  SHF.L.U32 R3, R12, 0x1f, RZ ;  /* 0x0000001f0c037819 */ /* 0x000fc800000006ff */
[----:B------:R-:W2:Y:S02]  /*1f40*/  SYNCS.PHASECHK.TRANS64.TRYWAIT P0, [UR17+0x28], R3 ;  /* 0x00002803ff0075a7 */ /* 0x000ea40008001111 */
[----:B--2---:R-:W-:Y:S05]  /*1f50*/  @!P0 BRA `(.L_x_34) ;  /* 0x0000006c00f88947 */ /* 0x004fea0003800000 */
.L_x_33:
[----:B------:R2:W-:Y:S01]  /*1f60*/  @P3 SYNCS.ARRIVE.TRANS64 RZ, [UR17], R2 ;  /* 0x00000002ffff39a7 */ /* 0x0005e20008000011 */
[----:B------:R-:W-:-:S04]  /*1f70*/  ULOP3.LUT UR5, UR23, 0x2, URZ, 0xfc, !UPT ;  /* 0x0000000217057892 */ /* 0x000fc8000f8efcff */
[----:B------:R-:W-:-:S09]  /*1f80*/  UISETP.NE.AND UP0, UPT, UR5, 0x2, UPT ;  /* 0x000000020500788c */ /* 0x000fd2000bf05270 */
[----:B------:R-:W-:Y:S05]  /*1f90*/  BRA.U UP0, `(.L_x_35) ;  /* 0x0000000100047547 */ /* 0x000fea000b800000 */
[----:B------:R-:W-:Y:S05]  /*1fa0*/  BPT.TRAP 0x1 ;  /* 0x000000040000795c */ /* 0x000fea0000300000 */
.L_x_35:
[----:B------:R-:W-:Y:S04]  /*1fb0*/  BSSY.RECONVERGENT B0, `(.L_x_36) ;  /* 0x0000003000007945 */ /* 0x000fe80003800200 */
[----:B------:R-:W-:Y:S05]  /*1fc0*/  @!P2 BRA `(.L_x_37) ;  /* 0x000000000004a947 */ /* 0x000fea0003800000 */
[----:B------:R-:W-:Y:S05]  /*1fd0*/  BPT.TRAP 0x1 ;  /* 0x000000040000795c */ /* 0x000fea0000300000 */
.L_x_37:
[----:B------:R-:W-:Y:S05]  /*1fe0*/  BSYNC.RECONVERGENT B0 ;  /* 0x0000000000007941 */ /* 0x000fea0003800200 */
.L_x_36:
[----:B------:R-:W-:Y:S02]  /*1ff0*/  UIADD3 UR5, UPT, UPT, UR4, 0x1, URZ ;  /* 0x0000000104057890 */ /* 0x000fe4000fffe0ff */
[----:B------:R-:W-:Y:S02]  /*2000*/  USHF.L.U32 UR18, UR13, 0x6, URZ ;  /* 0x000000060d127899 */ /* 0x000fe400080006ff */
[----:B------:R-:W-:Y:S02]  /*2010*/  UISETP.NE.AND UP0, UPT, UR5, 0x5, UPT ;  /* 0x000000050500788c */ /* 0x000fe4000bf05270 */
[----:B------:R-:W-:Y:S02]  /*2020*/  ULOP3.LUT UR17, UR17, 0xfefffff8, URZ, 0xc0, !UPT ;  /* 0xfefffff811117892 */ /* 0x000fe4000f8ec0ff */
[----:B------:R-:W-:Y:S02]  /*2030*/  USEL UR8, URZ, 0x1, UP0 ;  /* 0x00000001ff087887 */ /* 0x000fe40008000000 */
[----:B------:R-:W-:-:S02]  /*2040*/  USEL UR7, UR5, URZ, UP0 ;  /* 0x000000ff05077287 */ /* 0x000fc40008000000 */
[----:B------:R-:W-:Y:S02]  /*2050*/  UIADD3 UR14, UP0, UPT, UR26, 0x180, URZ ;  /* 0x000001801a0e7890 */ /* 0x000fe4000ff1e0ff */
        /* <DEDUP_REMOVED lines=9> */
[----:B------:R-:W-:Y:S02]  /*20f0*/  UIADD3.X UR5, UPT, UPT, URZ, UR27, URZ, UP1, !UPT ;  /* 0x0000001bff057290 */ /* 0x000fe40008ffe4ff */
[----:B------:R-:W-:Y:S02]  /*2100*/  UIADD3 UR8, UPT, UPT, UR6, 0xe300, UR8 ;  /* 0x0000e30006087890 */ /* 0x000fe4000fffe008 */
[----:B------:R-:W-:Y:S01]  /*2110*/  UIADD3.X UR15, UPT, UPT, URZ, UR27, URZ, UP0, !UPT ;  /* 0x0000001bff0f7290 */ /* 0x000fe200087fe4ff */
[----:B------:R-:W-:Y:S01]  /*2120*/  UMOV UR28, 0x0 ;  /* 0x00000000001c7882 */ /* 0x000fe20000000000 */
[----:B------:R-:W-:Y:S01]  /*2130*/  UMOV UR29, 0x10000000 ;  /* 0x10000000001d7882 */ /* 0x000fe20000000000 */
[----:B------:R-:W-:Y:S01]  /*2140*/  UMOV UR19, UR35 ;  /* 0x0000002300137c82 */ /* 0x000fe20008000000 */
[----:B------:R-:W-:Y:S01]  /*2150*/  UMOV UR20, UR36 ;  /* 0x0000002400147c82 */ /* 0x000fe20008000000 */
[----:B------:R-:W-:Y:S01]  /*2160*/  UMOV UR12, UR36 ;  /* 0x00000024000c7c82 */ /* 0x000fe20008000000 */
[----:B------:R1:W-:Y:S01]  /*2170*/  UTMALDG.3D.MULTICAST.2CTA [UR16], [UR4], UR10, desc[UR28] ;  /* 0x00001c10040073b4 */ /* 0x0003e2000821180a */
[----:B------:R-:W-:Y:S01]  /*2180*/  UMOV UR9, UR17 ;  /* 0x0000001100097c82 */ /* 0x000fe20008000000 */
[----:B------:R-:W-:-:S04]  /*2190*/  UIADD3 UR13, UPT, UPT, UR13, 0x1, URZ ;  /* 0x000000010d0d7890 */ /* 0x000fc8000fffe0ff */
[----:B------:R-:W-:Y:S01]  /*21a0*/  UISETP.NE.AND UP0, UPT, UR13, UR24, UPT ;  /* 0x000000180d00728c */ /* 0x000fe2000bf05270 */
[----:B-1----:R-:W-:Y:S01]  /*21b0*/  UMOV UR10, UR18 ;  /* 0x00000012000a7c82 */ /* 0x002fe20008000000 */
[----:B------:R-:W-:Y:S01]  /*21c0*/  UMOV UR4, UR7 ;  /* 0x0000000700047c82 */ /* 0x000fe20008000000 */
[----:B------:R3:W-:Y:S06]  /*21d0*/  UTMALDG.3D.2CTA [UR8], [UR14], desc[UR28] ;  /* 0x00001c080e0075b4 */ /* 0x0007ec0008211000 */
[----:B---3--:R-:W-:Y:S05]  /*21e0*/  BRA.U UP0, `(.L_x_38) ;  /* 0xfffffffd00447547 */ /* 0x008fea000b83ffff */
.L_x_32:
[C---:B------:R-:W-:Y:S01]  /*21f0*/  LEA R3, R11.reuse, UR6, 0x3 ;  /* 0x000000060b037c11 */ /* 0x040fe2000f8e18ff */
[----:B------:R-:W-:Y:S01]  /*2200*/  NOP ;  /* 0x0000000000007918 */ /* 0x000fe20000000000 */
[----:B-1----:R-:W-:Y:S02]  /*2210*/  SHF.L.U32 R0, R10, 0x1f, RZ ;  /* 0x0000001f0a007819 */ /* 0x002fe400000006ff */
[----:B------:R-:W-:Y:S02]  /*2220*/  LEA R4, R11, UR6, 0x4 ;  /* 0x000000060b047c11 */ /* 0x000fe4000f8e20ff */
[----:B--2-4-:R-:W1:Y:S02]  /*2230*/  SYNCS.PHASECHK.TRANS64.TRYWAIT P0, [R3+URZ+0xa0], R0 ;  /* 0x0000a000030075a7 */ /* 0x014e6400080011ff */
[----:B-1----:R-:W-:Y:S05]  /*2240*/  @!P0 BRA `(.L_x_39) ;  /* 0x0000006c00548947 */ /* 0x002fea0003800000 */
.L_x_153:
[----:B------:R-:W2:Y:S01]  /*2250*/  LDS.128 R4, [R4+0x130] ;  /* 0x0001300004047984 */ /* 0x000ea20000000c00 */
[----:B------:R-:W-:Y:S01]  /*2260*/  UISETP.GE.AND UP0, UPT, UR45, 0x1, UPT ;  /* 0x000000012d00788c */ /* 0x000fe2000bf06270 */
[----:B------:R-:W-:Y:S01]  /*2270*/  @!PT LDS RZ, [RZ] ;  /* 0x00000000fffff984 */ /* 0x000fe20000000800 */
[----:B------:R-:W-:Y:S01]  /*2280*/  @!PT LDS RZ, [RZ] ;  /* 0x00000000fffff984 */ /* 0x000fe20000000800 */
[----:B------:R-:W-:Y:S01]  /*2290*/  @!PT LDS RZ, [RZ] ;  /* 0x00000000fffff984 */ /* 0x000fe20000000800 */
[----:B------:R-:W-:Y:S01]  /*22a0*/  @!PT LDS RZ, [RZ] ;  /* 0x00000000fffff984 */ /* 0x000fe20000000800 */
[----:B------:R3:W-:Y:S06]  /*22b0*/  MEMBAR.ALL.CTA ;  /* 0x0000000000007992 */ /* 0x0007ec0000008000 */
[----:B---3--:R-:W3:Y:S01]  /*22c0*/  FENCE.VIEW.ASYNC.S ;  /* 0x00000000000073c6 */ /* 0x008ee20000000000 */
[----:B--2---:R-:W-:-:S13]  /*22d0*/  LOP3.LUT P0, RZ, R6, 0x1, RZ, 0xc0, !PT ;  /* 0x0000000106ff7812 */ /* 0x004fda000780c0ff */
[----:B---3--:R-:W-:Y:S01]  /*22e0*/  VOTEU.ANY UP1, P0 ;  /* 0x0000000000ff7886 */ /* 0x008fe20000020100 */
[----:B------:R-:W-:-:S13]  /*22f0*/  PLOP3.LUT P0, PT, PT, PT, UP1, 0x80, 0x8 ;  /* 0x000000000008781c */ /* 0x000fda0003f0f018 */
[----:B-1----:R-:W-:Y:S02]  /*2300*/  @P0 LOP3.LUT R0, R5, 0xffff, RZ, 0xc0, !PT ;  /* 0x0000ffff05000812 */ /* 0x002fe400078ec0ff */
[----:B------:R-:W-:Y:S02]  /*2310*/  @P0 MOV R2, R4 ;  /* 0x0000000400020202 */ /* 0x000fe40000000f00 */
[----:B------:R-:W-:Y:S01]  /*2320*/  @P0 R2UR UR5, R0 ;  /* 0x00000000000502ca */ /* 0x000fe200000e0000 */
[----:B------:R-:W-:Y:S01]  /*2330*/  VIADD R0, R3, 0xb0 ;  /* 0x000000b003007836 */ /* 0x000fe20000000000 */
[----:B------:R-:W-:Y:S02]  /*2340*/  @P0 SHF.R.U32.HI R4, RZ, 0x10, R5 ;  /* 0x00000010ff040819 */ /* 0x000fe40000011605 */
[----:B------:R-:W-:Y:S02]  /*2350*/  @P0 R2UR UR8, R2 ;  /* 0x00000000020802ca */ /* 0x000fe400000e0000 */
[----:B------:R-:W-:-:S02]  /*2360*/  PRMT R0, RZ, 0x654, R0 ;  /* 0x00000654ff007816 */ /* 0x000fc40000000000 */
[----:B------:R-:W-:Y:S02]  /*2370*/  @P0 R2UR UR4, R4 ;  /* 0x00000000040402ca */ /* 0x000fe400000e0000 */
[----:B------:R1:W-:Y:S03]  /*2380*/  SYNCS.ARRIVE.TRANS64.RED.A1T0 RZ, [R0+URZ], RZ ;  /* 0x000000ff00ff79a7 */ /* 0x0003e600081004ff */
[----:B------:R-:W-:-:S04]  /*2390*/  @UP1 UMOV UR30, UR5 ;  /* 0x00000005001e1c82 */ /* 0x000fc80008000000 */
[----:B------:R-:W-:-:S04]  /*23a0*/  @UP1 UMOV UR31, UR8 ;  /* 0x00000008001f1c82 */ /* 0x000fc80008000000 */
[----:B------:R-:W-:Y:S01]  /*23b0*/  @UP1 UMOV UR36, UR4 ;  /* 0x0000000400241c82 */ /* 0x000fe20008000000 */
[----:B------:R-:W-:Y:S05]  /*23c0*/  BRA.U !UP0, `(.L_x_40) ;  /* 0x0000000108d47547 */ /* 0x000fea000b800000 */
[----:B------:R-:W2:Y:S01]  /*23d0*/  LDCU.128 UR12, c[0x0][0xb10] ;  /* 0x00016200ff0c77ac */ /* 0x000ea20008000c00 */
[----:B------:R-:W3:Y:S01]  /*23e0*/  LDCU UR24, c[0x0][0xb20] ;  /* 0x00016400ff1877ac */ /* 0x000ee20008000800 */
[----:B------:R-:W4:Y:S01]  /*23f0*/  LDCU UR20, c[0x0][0xb0c] ;  /* 0x00016180ff1477ac */ /* 0x000f220008000800 */
[----:B------:R-:W1:Y:S01]  /*2400*/  LDCU.64 UR10, c[0x0][0xb28] ;  /* 0x00016500ff0a77ac */ /* 0x000e620008000a00 */
[----:B------:R-:W-:Y:S02]  /*2410*/  UISETP.NE.AND UP3, UPT, UR45, 0x1, UPT ;  /* 0x000000012d00788c */ /* 0x000fe4000bf65270 */
[----:B--2---:R-:W-:Y:S02]  /*2420*/  UIMAD.WIDE.U32 UR8, UR37, UR15, URZ ;  /* 0x0000000f250872a5 */ /* 0x004fe4000f8e00ff */
[----:B------:R-:W-:Y:S02]  /*2430*/  UIMAD.WIDE.U32 UR4, UR38, UR12, URZ ;  /* 0x0000000c260472a5 */ /* 0x000fe4000f8e00ff */
[----:B------:R-:W-:-:S02]  /*2440*/  UISETP.NE.AND UP0, UPT, UR14, 0x1, UPT ;  /* 0x000000010e00788c */ /* 0x000fc4000bf05270 */
[----:B------:R-:W-:Y:S01]  /*2450*/  UIMAD.WIDE.U32 UR28, UR30, UR15, URZ ;  /* 0x0000000f1e1c72a5 */ /* 0x000fe2000f8e00ff */
[----:B------:R-:W-:Y:S02]  /*2460*/  UMOV UR8, UR9 ;  /* 0x0000000900087c82 */ /* 0x000fe40008000000 */
[----:B------:R-:W-:Y:S01]  /*2470*/  UMOV UR4, UR5 ;  /* 0x0000000500047c82 */ /* 0x000fe20008000000 */
[----:B---3--:R-:W-:Y:S02]  /*2480*/  USHF.R.U32.HI UR8, URZ, UR24, UR8 ;  /* 0x00000018ff087299 */ /* 0x008fe40008011608 */
[----:B----4-:R-:W-:Y:S02]  /*2490*/  UISETP.NE.AND UP2, UPT, UR20, 0x1, UPT ;  /* 0x000000011400788c */ /* 0x010fe4000bf45270 */
[----:B------:R-:W-:Y:S02]  /*24a0*/  USHF.R.U32.HI UR4, URZ, UR13, UR4 ;  /* 0x0000000dff047299 */ /* 0x000fe40008011604 */
[----:B------:R-:W-:-:S02]  /*24b0*/  USEL UR5, UR37, UR8, !UP0 ;  /* 0x0000000825057287 */ /* 0x000fc4000c000000 */
[----:B------:R-:W-:Y:S02]  /*24c0*/  USEL UR8, UR38, UR4, !UP2 ;  /* 0x0000000426087287 */ /* 0x000fe4000d000000 */
[----:B-1----:R-:W-:Y:S01]  /*24d0*/  UIMAD.WIDE.U32 UR16, UR5, UR10, URZ ;  /* 0x0000000a051072a5 */ /* 0x002fe2000f8e00ff */
[----:B------:R-:W-:Y:S01]  /*24e0*/  UMOV UR4, UR29 ;  /* 0x0000001d00047c82 */ /* 0x000fe20008000000 */
[----:B------:R-:W-:Y:S02]  /*24f0*/  UIMAD.WIDE.U32 UR18, UR31, UR12, URZ ;  /* 0x0000000c1f1272a5 */ /* 0x000fe4000f8e00ff */
[----:B------:R-:W-:-:S03]  /*2500*/  UIMAD.WIDE.U32 UR28, UR8, UR10, URZ ;  /* 0x0000000a081c72a5 */ /* 0x000fc6000f8e00ff */
[----:B------:R-:W-:Y:S01]  /*2510*/  UMOV UR16, UR17 ;  /* 0x0000001100107c82 */ /* 0x000fe20008000000 */
[----:B------:R-:W-:Y:S02]  /*2520*/  USHF.R.U32.HI UR4, URZ, UR24, UR4 ;  /* 0x00000018ff047299 */ /* 0x000fe40008011604 */
[----:B------:R-:W-:Y:S01]  /*2530*/  @UP3 USHF.R.U32.HI UR5, URZ, UR11, UR16 ;  /* 0x0000000bff053299 */ /* 0x000fe20008011610 */
[----:B------:R-:W-:Y:S01]  /*2540*/  UMOV UR18, UR19 ;  /* 0x0000001300127c82 */ /* 0x000fe20008000000 */
[----:B------:R-:W-:Y:S01]  /*2550*/  UMOV UR28, UR29 ;  /* 0x0000001d001c7c82 */ /* 0x000fe20008000000 */
[----:B------:R-:W-:Y:S02]  /*2560*/  USHF.R.U32.HI UR13, URZ, UR13, UR18 ;  /* 0x0000000dff0d7299 */ /* 0x000fe40008011612 */
[----:B------:R-:W-:Y:S02]  /*2570*/  USEL UR4, UR30, UR4, !UP0 ;  /* 0x000000041e047287 */ /* 0x000fe4000c000000 */
[----:B------:R-:W-:-:S02]  /*2580*/  @UP3 USHF.R.U32.HI UR8, URZ, UR11, UR28 ;  /* 0x0000000bff083299 */ /* 0x000fc4000801161c */
[----:B------:R-:W-:Y:S02]  /*2590*/  UIMAD UR9, UR45, UR5, URZ ;  /* 0x000000052d0972a4 */ /* 0x000fe4000f8e02ff */
[----:B------:R-:W-:Y:S02]  /*25a0*/  USEL UR5, UR31, UR13, !UP2 ;  /* 0x0000000d1f057287 */ /* 0x000fe4000d000000 */
[----:B------:R-:W-:Y:S02]  /*25b0*/  UIMAD UR12, UR45, UR8, URZ ;  /* 0x000000082d0c72a4 */ /* 0x000fe4000f8e02ff */
[----:B------:R-:W-:Y:S02]  /*25c0*/  UISETP.GE.AND UP0, UPT, UR4, UR9, UPT ;  /* 0x000000090400728c */ /* 0x000fe4000bf06270 */
[----:B------:R-:W-:Y:S02]  /*25d0*/  UIMAD.WIDE.U32 UR16, UR4, UR10, URZ ;  /* 0x0000000a041072a5 */ /* 0x000fe4000f8e00ff */
[----:B------:R-:W-:-:S02]  /*25e0*/  UISETP.GE.OR UP0, UPT, UR5, UR12, UP0 ;  /* 0x0000000c0500728c */ /* 0x000fc40008706670 */
        /* <DEDUP_REMOVED lines=19> */
.L_x_40:
[----:B------:R-:W2:Y:S02]  /*2720*/  LDCU UR4, c[0x0][0xb30] ;  /* 0x00016600ff0477ac */ /* 0x000ea40008000800 */
[----:B--2---:R-:W-:-:S09]  /*2730*/  UISETP.NE.AND UP0, UPT, UR4, 0x1, UPT ;  /* 0x000000010400788c */ /* 0x004fd2000bf05270 */
[----:B------:R-:W-:Y:S05]  /*2740*/  BRA.U UP0, `(.L_x_41) ;  /* 0x0000000100447547 */ /* 0x000fea000b800000 */
[----:B------:R-:W2:Y:S01]  /*2750*/  LDCU.128 UR12, c[0x0][0xb10] ;  /* 0x00016200ff0c77ac */ /* 0x000ea20008000c00 */
[----:B------:R-:W3:Y:S01]  /*2760*/  LDCU UR10, c[0x0][0xb0c] ;  /* 0x00016180ff0a77ac */ /* 0x000ee20008000800 */
[----:B------:R-:W4:Y:S01]  /*2770*/  LDCU UR11, c[0x0][0xb20] ;  /* 0x00016400ff0b77ac */ /* 0x000f220008000800 */
[----:B--2---:R-:W-:Y:S02]  /*2780*/  UIMAD.WIDE.U32 UR8, UR31, UR12, URZ ;  /* 0x0000000c1f0872a5 */ /* 0x004fe4000f8e00ff */
[----:B------:R-:W-:Y:S02]  /*2790*/  UIMAD.WIDE.U32 UR4, UR30, UR15, URZ ;  /* 0x0000000f1e0472a5 */ /* 0x000fe4000f8e00ff */
[----:B---3--:R-:W-:Y:S02]  /*27a0*/  UISETP.NE.AND UP2, UPT, UR10, 0x1, UPT ;  /* 0x000000010a00788c */ /* 0x008fe4000bf45270 */
[----:B------:R-:W-:Y:S01]  /*27b0*/  UISETP.NE.AND UP0, UPT, UR14, 0x1, UPT ;  /* 0x000000010e00788c */ /* 0x000fe2000bf05270 */
[----:B------:R-:W-:-:S02]  /*27c0*/  UMOV UR8, UR9 ;  /* 0x0000000900087c82 */ /* 0x000fc40008000000 */
[----:B------:R-:W-:Y:S01]  /*27d0*/  UMOV UR4, UR5 ;  /* 0x0000000500047c82 */ /* 0x000fe20008000000 */
[----:B------:R-:W-:Y:S02]  /*27e0*/  USHF.R.U32.HI UR13, URZ, UR13, UR8 ;  /* 0x0000000dff0d7299 */ /* 0x000fe40008011608 */
[----:B----4-:R-:W-:Y:S02]  /*27f0*/  USHF.R.U32.HI UR4, URZ, UR11, UR4 ;  /* 0x0000000bff047299 */ /* 0x010fe40008011604 */
[----:B------:R-:W-:Y:S02]  /*2800*/  USEL UR5, UR31, UR13, !UP2 ;  /* 0x0000000d1f057287 */ /* 0x000fe4000d000000 */
[----:B------:R-:W-:-:S04]  /*2810*/  USEL UR4, UR30, UR4, !UP0 ;  /* 0x000000041e047287 */ /* 0x000fc8000c000000 */
[----:B------:R-:W-:Y:S02]  /*2820*/  UIADD3 UR8, UPT, UPT, UR5, -UR4, URZ ;  /* 0x8000000405087290 */ /* 0x000fe4000fffe0ff */
[----:B------:R-:W-:Y:S02]  /*2830*/  UIADD3 UR4, UPT, UPT, -UR5, UR4, URZ ;  /* 0x0000000405047290 */ /* 0x000fe4000fffe1ff */
[----:B------:R-:W-:Y:S02]  /*2840*/  UIMAD UR30, UR8, UR14, UR30 ;  /* 0x0000000e081e72a4 */ /* 0x000fe4000f8e021e */
[----:B------:R-:W-:-:S12]  /*2850*/  UIMAD UR31, UR4, UR10, UR31 ;  /* 0x0000000a041f72a4 */ /* 0x000fd8000f8e021f */
.L_x_41:
[----:B------:R-:W-:Y:S01]  /*2860*/  VIADD R11, R11, 0x1 ;  /* 0x000000010b0b7836 */ /* 0x000fe20000000000 */
[----:B------:R-:W-:Y:S01]  /*2870*/  R2UR UR4, R50 ;  /* 0x00000000320472ca */ /* 0x000fe200000e0000 */
[----:B------:R-:W-:Y:S01]  /*2880*/  UIADD3 UR24, UPT, UPT, UR30, UR63, URZ ;  /* 0x0000003f1e187290 */ /* 0x000fe2000fffe0ff */
[----:B------:R-:W-:Y:S02]  /*2890*/  PLOP3.LUT P1, PT, PT, PT, PT, 0x80, 0x8 ;  /* 0x000000000008781c */ /* 0x000fe40003f2f070 */
[----:B------:R-:W-:-:S04]  /*28a0*/  ISETP.NE.AND P0, PT, R11, 0x2, PT ;  /* 0x000000020b00780c */ /* 0x000fc80003f05270 */
[----:B-1----:R-:W-:Y:S02]  /*28b0*/  SEL R0, RZ, 0x1, P0 ;  /* 0x00000001ff007807 */ /* 0x002fe40000000000 */
[----:B------:R-:W-:Y:S02]  /*28c0*/  SEL R11, R11, RZ, P0 ;  /* 0x000000ff0b0b7207 */ /* 0x000fe40000000000 */
[----:B------:R-:W-:Y:S01]  /*28d0*/  LOP3.LUT R10, R10, R0, RZ, 0x3c, !PT ;  /* 0x000000000a0a7212 */ /* 0x000fe200078e3cff */
[----:B------:R-:W-:Y:S01]  /*28e0*/  UIADD3 UR20, UPT, UPT, UR31, UR4, URZ ;  /* 0x000000041f147290 */ /* 0x000fe2000fffe0ff */
[----:B------:R-:W-:Y:S11]  /*28f0*/  BRA.U UP1, `(.L_x_42) ;  /* 0xfffffff101287547 */ /* 0x000ff6000b83ffff */
[----:B------:R-:W-:Y:S01]  /*2900*/  UIADD3 UR8, UPT, UPT, UR6, 0x28, URZ ;  /* 0x0000002806087890 */ /* 0x000fe2000fffe0ff */
[----:B------:R-:W-:-:S03]  /*2910*/  SHF.L.U32 R2, R12, 0x1f, RZ ;  /* 0x0000001f0c027819 */ /* 0x000fc600000006ff */
[----:B------:R-:W-:-:S09]  /*2920*/  ULEA UR4, UR7, UR8, 0x3 ;  /* 0x0000000807047291 */ /* 0x000fd2000f8e18ff */
[----:B------:R-:W1:Y:S02]  /*2930*/  SYNCS.PHASECHK.TRANS64.TRYWAIT P0, [UR4], R2 ;  /* 0x00000002ff0075a7 */ /* 0x000e640008001104 */
[----:B-1----:R-:W-:Y:S05]  /*2940*/  @!P0 BRA `(.L_x_43) ;  /* 0x0000006400a88947 */ /* 0x002fea0003800000 */
.L_x_155:
[----:B------:R-:W-:-:S04]  /*2950*/  UIADD3 UR4, UPT, UPT, UR7, 0x1, URZ ;  /* 0x0000000107047890 */ /* 0x000fc8000fffe0ff */
[----:B------:R-:W-:-:S04]  /*2960*/  UISETP.NE.AND UP0, UPT, UR4, 0x5, UPT ;  /* 0x000000050400788c */ /* 0x000fc8000bf05270 */
[----:B------:R-:W-:Y:S02]  /*2970*/  USEL UR6, URZ, 0x1, UP0 ;  /* 0x00000001ff067887 */ /* 0x000fe40008000000 */
[----:B------:R-:W-:-:S04]  /*2980*/  USEL UR4, UR4, URZ, UP0 ;  /* 0x000000ff04047287 */ /* 0x000fc80008000000 */
[----:B------:R-:W-:Y:S01]  /*2990*/  ULEA UR5, UR4, UR8, 0x3 ;  /* 0x0000000804057291 */ /* 0x000fe2000f8e18ff */
[----:B-1----:R-:W-:-:S04]  /*29a0*/  LOP3.LUT R2, R12, UR6, RZ, 0x3c, !PT ;  /* 0x000000060c027c12 */ /* 0x002fc8000f8e3cff */
[----:B------:R-:W-:-:S04]  /*29b0*/  SHF.L.U32 R3, R2, 0x1f, RZ ;  /* 0x0000001f02037819 */ /* 0x000fc800000006ff */
[----:B------:R-:W1:Y:S02]  /*29c0*/  SYNCS.PHASECHK.TRANS64.TRYWAIT P0, [UR5], R3 ;  /* 0x00000003ff0075a7 */ /* 0x000e640008001105 */
[----:B-1----:R-:W-:Y:S05]  /*29d0*/  @!P0 BRA `(.L_x_44) ;  /* 0x00000064009c8947 */ /* 0x002fea0003800000 */
.L_x_157:
[----:B------:R-:W-:-:S04]  /*29e0*/  UIADD3 UR4, UPT, UPT, UR4, 0x1, URZ ;  /* 0x0000000104047890 */ /* 0x000fc8000fffe0ff */
[----:B------:R-:W-:-:S04]  /*29f0*/  UISETP.NE.AND UP0, UPT, UR4, 0x5, UPT ;  /* 0x000000050400788c */ /* 0x000fc8000bf05270 */
[----:B------:R-:W-:Y:S02]  /*2a00*/  USEL UR6, URZ, 0x1, UP0 ;  /* 0x00000001ff067887 */ /* 0x000fe40008000000 */
[----:B------:R-:W-:-:S04]  /*2a10*/  USEL UR4, UR4, URZ, UP0 ;  /* 0x000000ff04047287 */ /* 0x000fc80008000000 */
[----:B------:R-:W-:Y:S01]  /*2a20*/  ULEA UR5, UR4, UR8, 0x3 ;  /* 0x0000000804057291 */ /* 0x000fe2000f8e18ff */
[----:B------:R-:W-:-:S04]  /*2a30*/  LOP3.LUT R2, R2, UR6, RZ, 0x3c, !PT ;  /* 0x0000000602027c12 */ /* 0x000fc8000f8e3cff */
[----:B-1----:R-:W-:-:S04]  /*2a40*/  SHF.L.U32 R3, R2, 0x1f, RZ ;  /* 0x0000001f02037819 */ /* 0x002fc800000006ff */
[----:B------:R-:W1:Y:S02]  /*2a50*/  SYNCS.PHASECHK.TRANS64.TRYWAIT P0, [UR5], R3 ;  /* 0x00000003ff0075a7 */ /* 0x000e640008001105 */
[----:B-1----:R-:W-:Y:S05]  /*2a60*/  @!P0 BRA `(.L_x_45) ;  /* 0x0000006400908947 */ /* 0x002fea0003800000 */
.L_x_159:
        /* <DEDUP_REMOVED lines=9> */
.L_x_161:
[----:B------:R-:W-:-:S04]  /*2b00*/  UIADD3 UR4, UPT, UPT, UR4, 0x1, URZ ;  /* 0x0000000104047890 */ /* 0x000fc8000fffe0ff */
[----:B------:R-:W-:-:S04]  /*2b10*/  UISETP.NE.AND UP0, UPT, UR4, 0x5, UPT ;  /* 0x000000050400788c */ /* 0x000fc8000bf05270 */
[----:B------:R-:W-:Y:S02]  /*2b20*/  USEL UR5, URZ, 0x1, UP0 ;  /* 0x00000001ff057887 */ /* 0x000fe40008000000 */
[----:B------:R-:W-:-:S04]  /*2b30*/  USEL UR4, UR4, URZ, UP0 ;  /* 0x000000ff04047287 */ /* 0x000fc80008000000 */
[----:B------:R-:W-:Y:S01]  /*2b40*/  ULEA UR4, UR4, UR8, 0x3 ;  /* 0x0000000804047291 */ /* 0x000fe2000f8e18ff */
[----:B------:R-:W-:-:S04]  /*2b50*/  LOP3.LUT R2, R2, UR5, RZ, 0x3c, !PT ;  /* 0x0000000502027c12 */ /* 0x000fc8000f8e3cff */
[----:B------:R-:W-:Y:S01]  /*2b60*/  SHF.L.U32 R2, R2, 0x1f, RZ ;  /* 0x0000001f02027819 */ /* 0x000fe200000006ff */
[----:B-1----:R-:W-:-:S07]  /*2b70*/  IMAD.U32 R0, RZ, RZ, UR4 ;  /* 0x00000004ff007e24 */ /* 0x002fce000f8e00ff */
.L_x_47:
[----:B-1----:R1:W2:Y:S02]  /*2b80*/  SYNCS.PHASECHK.TRANS64.TRYWAIT P0, [R0+URZ], R2 ;  /* 0x00000002000075a7 */ /* 0x0022a400080011ff */
[----:B--2---:R-:W-:Y:S05]  /*2b90*/  @!P0 NANOSLEEP.SYNCS 0x989680 ;  /* 0x009896800000895d */ /* 0x004fea0003900000 */
[----:B------:R-:W2:Y:S02]  /*2ba0*/  @!P0 SYNCS.PHASECHK.TRANS64 P0, [R0+URZ], R2 ;  /* 0x00000002000085a7 */ /* 0x000ea400080010ff */
[----:B--2---:R-:W-:Y:S05]  /*2bb0*/  @P0 EXIT ;  /* 0x000000000000094d */ /* 0x004fea0003800000 */
[----:B------:R-:W-:Y:S05]  /*2bc0*/  BRA `(.L_x_47) ;  /* 0xfffffffc00ec7947 */ /* 0x000fea000383ffff */
.L_x_22:
[----:B------:R-:W-:-:S04]  /*2bd0*/  UISETP.NE.AND UP0, UPT, UR47, URZ, UPT ;  /* 0x000000ff2f00728c */ /* 0x000fc8000bf05270 */
[----:B------:R-:W-:-:S09]  /*2be0*/  UISETP.NE.OR UP0, UPT, UR25, 0x1, UP0 ;  /* 0x000000011900788c */ /* 0x000fd20008705670 */
[----:B------:R-:W-:Y:S05]  /*2bf0*/  BRA.U UP0, `(.L_x_48) ;  /* 0x0000000500487547 */ /* 0x000fea000b800000 */
[----:B------:R-:W-:Y:S01]  /*2c00*/  ISETP.GE.U32.AND P2, PT, R0, 0x4, PT ;  /* 0x000000040000780c */ /* 0x000fe20003f46070 */
[----:B------:R-:W-:Y:S01]  /*2c10*/  IMAD.MOV.U32 R12, RZ, RZ, 0x1 ;  /* 0x00000001ff0c7424 */ /* 0x000fe200078e00ff */
[----:B------:R-:W-:Y:S02]  /*2c20*/  CS2R R10, SRZ ;  /* 0x00000000000a7805 */ /* 0x000fe4000001ff00 */
[----:B------:R-:W-:Y:S01]  /*2c30*/  CS2R R8, SRZ ;  /* 0x0000000000087805 */ /* 0x000fe2000001ff00 */
[----:B------:R-:W-:Y:S01]  /*2c40*/  UMOV UR6, 0x400 ;  /* 0x0000040000067882 */ /* 0x000fe20000000000 */
[----:B------:R-:W-:Y:S01]  /*2c50*/  UMOV UR5, URZ ;  /* 0x000000ff00057c82 */ /* 0x000fe20008000000 */
[----:B------:R-:W-:-:S12]  /*2c60*/  ULEA UR6, UR47, UR6, 0x18 ;  /* 0x000000062f067291 */ /* 0x000fd8000f8ec0ff */
.L_x_52:
[----:B------:R-:W-:Y:S02]  /*2c70*/  LEA R2, R8, UR6, 0x3 ;  /* 0x0000000608027c11 */ /* 0x000fe4000f8e18ff */
[----:B------:R-:W-:-:S03]  /*2c80*/  SHF.L.U32 R4, R9, 0x1f, RZ ;  /* 0x0000001f09047819 */ /* 0x000fc600000006ff */
[----:B------:R-:W-:Y:S01]  /*2c90*/  VIADD R5, R2, 0x110 ;  /* 0x0000011002057836 */ /* 0x000fe20000000000 */
[----:B------:R-:W1:Y:S02]  /*2ca0*/  SYNCS.PHASECHK.TRANS64.TRYWAIT P0, [R2+URZ+0x100], R4 ;  /* 0x00010004020075a7 */ /* 0x000e6400080011ff */
[----:B-1----:R-:W-:Y:S05]  /*2cb0*/  @!P0 BRA `(.L_x_49) ;  /* 0x00000064002c8947 */ /* 0x002fea0003800000 */
.L_x_162:
[----:B------:R-:W-:Y:S01]  /*2cc0*/  ULEA UR4, UR5, UR6, 0x3 ;  /* 0x0000000605047291 */ /* 0x000fe2000f8e18ff */
[----:B-1----:R-:W-:Y:S01]  /*2cd0*/  PRMT R2, RZ, 0x654, R5 ;  /* 0x00000654ff027816 */ /* 0x002fe20000000005 */
[----:B------:R-:W-:Y:S01]  /*2ce0*/  @!P2 IMAD.MOV.U32 R4, RZ, RZ, 0x10 ;  /* 0x00000010ff04a424 */ /* 0x000fe200078e00ff */
[----:B------:R-:W-:Y:S01]  /*2cf0*/  SHF.L.U32 R5, R12, 0x1f, RZ ;  /* 0x0000001f0c057819 */ /* 0x000fe200000006ff */
[----:B------:R-:W-:Y:S01]  /*2d00*/  UIADD3 UR7, UPT, UPT, UR4, 0xa0, URZ ;  /* 0x000000a004077890 */ /* 0x000fe2000fffe0ff */
[----:B------:R1:W-:Y:S05]  /*2d10*/  SYNCS.ARRIVE.TRANS64.RED.A1T0 RZ, [R2+URZ], RZ ;  /* 0x000000ff02ff79a7 */ /* 0x0003ea00081004ff */
[----:B------:R-:W-:Y:S01]  /*2d20*/  IMAD.U32 R6, RZ, RZ, UR7 ;  /* 0x00000007ff067e24 */ /* 0x000fe2000f8e00ff */
[----:B------:R-:W2:Y:S04]  /*2d30*/  SYNCS.PHASECHK.TRANS64.TRYWAIT P0, [UR4+0xb0], R5 ;  /* 0x0000b005ff0075a7 */ /* 0x000ea80008001104 */
[----:B------:R-:W-:Y:S01]  /*2d40*/  PRMT R6, R0, 0x654, R6 ;  /* 0x0000065400067816 */ /* 0x000fe20000000006 */
[----:B-12---:R-:W-:Y:S06]  /*2d50*/  @!P0 BRA `(.L_x_50) ;  /* 0x0000006400188947 */ /* 0x006fec0003800000 */
.L_x_164:
[----:B------:R-:W-:Y:S01]  /*2d60*/  ULEA UR8, UR5, UR6, 0x4 ;  /* 0x0000000605087291 */ /* 0x000fe2000f8e20ff */
[----:B------:R-:W-:Y:S01]  /*2d70*/  SEL R3, R6, R3, !P2 ;  /* 0x0000000306037207 */ /* 0x000fe20005000000 */
[----:B------:R-:W-:Y:S01]  /*2d80*/  UIADD3 UR9, UPT, UPT, UR4, 0xa0, URZ ;  /* 0x000000a004097890 */ /* 0x000fe2000fffe0ff */
[----:B-1----:R-:W-:Y:S01]  /*2d90*/  LEA R2, R11, UR6, 0x3 ;  /* 0x000000060b027c11 */ /* 0x002fe2000f8e18ff */
[----:B------:R-:W-:Y:S01]  /*2da0*/  UIADD3 UR8, UPT, UPT, UR8, 0x130, URZ ;  /* 0x0000013008087890 */ /* 0x000fe2000fffe0ff */
[----:B------:R1:W-:Y:S01]  /*2db0*/  @!P2 SYNCS.ARRIVE.TRANS64.RED RZ, [R3+URZ], R4 ;  /* 0x0000000403ffa9a7 */ /* 0x0003e200080004ff */
[----:B------:R-:W-:Y:S01]  /*2dc0*/  UIADD3 UR4, UPT, UPT, UR5, 0x1, URZ ;  /* 0x0000000105047890 */ /* 0x000fe2000fffe0ff */
[----:B------:R-:W-:-:S03]  /*2dd0*/  VIADD R8, R8, 0x1 ;  /* 0x0000000108087836 */ /* 0x000fc60000000000 */
[----:B------:R-:W-:Y:S02]  /*2de0*/  UISETP.NE.AND UP0, UPT, UR4, 0x2, UPT ;  /* 0x000000020400788c */ /* 0x000fe4000bf05270 */
[----:B------:R-:W-:Y:S01]  /*2df0*/  ISETP.NE.AND P0, PT, R8, 0x2, PT ;  /* 0x000000020800780c */ /* 0x000fe20003f05270 */
[----:B------:R-:W-:Y:S06]  /*2e00*/  UGETNEXTWORKID.BROADCAST [UR8], [UR9] ;  /* 0x00000000080073ca */ /* 0x000fec0008000100 */
[----:B------:R-:W-:Y:S02]  /*2e10*/  USEL UR7, URZ, 0x1, UP0 ;  /* 0x00000001ff077887 */ /* 0x000fe40008000000 */
[----:B------:R-:W-:-:S04]  /*2e20*/  USEL UR5, UR4, URZ, UP0 ;  /* 0x000000ff04057287 */ /* 0x000fc80008000000 */
[----:B------:R-:W-:Y:S02]  /*2e30*/  LOP3.LUT R12, R12, UR7, RZ, 0x3c, !PT ;  /* 0x000000070c0c7c12 */ /* 0x000fe4000f8e3cff */
[----:B-1----:R-:W-:-:S04]  /*2e40*/  SHF.L.U32 R4, R10, 0x1f, RZ ;  /* 0x0000001f0a047819 */ /* 0x002fc800000006ff */
[----:B------:R-:W1:Y:S02]  /*2e50*/  SYNCS.PHASECHK.TRANS64.TRYWAIT P1, [R2+URZ+0xa0], R4 ;  /* 0x0000a004020075a7 */ /* 0x000e6400080211ff */
[----:B-1----:R-:W-:Y:S05]  /*2e60*/  @!P1 BRA `(.L_x_51) ;  /* 0x0000006000ec9947 */ /* 0x002fea0003800000 */
.L_x_165:
[C---:B-1----:R-:W-:Y:S01]  /*2e70*/  LEA R4, R11.reuse, UR6, 0x4 ;  /* 0x000000060b047c11 */ /* 0x042fe2000f8e20ff */
[----:B------:R-:W-:Y:S01]  /*2e80*/  VIADD R2, R2, 0xb0 ;  /* 0x000000b002027836 */ /* 0x000fe20000000000 */
[----:B------:R-:W-:Y:S01]  /*2e90*/  SEL R8, R8, RZ, P0 ;  /* 0x000000ff08087207 */ /* 0x000fe20000000000 */
[----:B------:R-:W-:-:S03]  /*2ea0*/  VIADD R11, R11, 0x1 ;  /* 0x000000010b0b7836 */ /* 0x000fc60000000000 */
[----:B------:R-:W1:Y:S01]  /*2eb0*/  LDS.128 R4, [R4+0x130] ;  /* 0x0001300004047984 */ /* 0x000e620000000c00 */
[----:B------:R-:W-:Y:S02]  /*2ec0*/  PRMT R2, RZ, 0x654, R2 ;  /* 0x00000654ff027816 */ /* 0x000fe40000000002 */
[C---:B------:R-:W-:Y:S01]  /*2ed0*/  ISETP.NE.AND P1, PT, R11.reuse, 0x2, PT ;  /* 0x000000020b00780c */ /* 0x040fe20003f25270 */
[----:B------:R-:W-:Y:S01]  /*2ee0*/  @!PT LDS RZ, [RZ] ;  /* 0x00000000fffff984 */ /* 0x000fe20000000800 */
[----:B------:R-:W-:Y:S01]  /*2ef0*/  @!PT LDS RZ, [RZ] ;  /* 0x00000000fffff984 */ /* 0x000fe20000000800 */
[----:B------:R-:W-:Y:S01]  /*2f00*/  @!PT LDS RZ, [RZ] ;  /* 0x00000000fffff984 */ /* 0x000fe20000000800 */
[----:B------:R-:W-:Y:S01]  /*2f10*/  @!PT LDS RZ, [RZ] ;  /* 0x00000000fffff984 */ /* 0x000fe20000000800 */
[----:B------:R2:W-:Y:S06]  /*2f20*/  MEMBAR.ALL.CTA ;  /* 0x0000000000007992 */ /* 0x0005ec0000008000 */
[----:B--2---:R-:W2:Y:S01]  /*2f30*/  FENCE.VIEW.ASYNC.S ;  /* 0x00000000000073c6 */ /* 0x004ea20000000000 */
[----:B------:R-:W-:Y:S01]  /*2f40*/  SEL R11, R11, RZ, P1 ;  /* 0x000000ff0b0b7207 */ /* 0x000fe20000800000 */
[----:B--2---:R2:W-:Y:S01]  /*2f50*/  SYNCS.ARRIVE.TRANS64.RED.A1T0 RZ, [R2+URZ], RZ ;  /* 0x000000ff02ff79a7 */ /* 0x0045e200081004ff */
[----:B-1----:R-:W-:-:S02]  /*2f60*/  LOP3.LUT P3, RZ, R6, 0x1, RZ, 0xc0, !PT ;  /* 0x0000000106ff7812 */ /* 0x002fc4000786c0ff */
[----:B------:R-:W-:-:S04]  /*2f70*/  SEL R4, RZ, 0x1, P1 ;  /* 0x00000001ff047807 */ /* 0x000fc80000800000 */
[----:B------:R-:W-:Y:S02]  /*2f80*/  LOP3.LUT R10, R10, R4, RZ, 0x3c, !PT ;  /* 0x000000040a0a7212 */ /* 0x000fe400078e3cff */
[----:B--2---:R-:W-:-:S04]  /*2f90*/  SEL R2, RZ, 0x1, P0 ;  /* 0x00000001ff027807 */ /* 0x004fc80000000000 */
[----:B------:R-:W-:Y:S01]  /*2fa0*/  LOP3.LUT R9, R9, R2, RZ, 0x3c, !PT ;  /* 0x0000000209097212 */ /* 0x000fe200078e3cff */
[----:B------:R-:W-:Y:S06]  /*2fb0*/  @P3 BRA `(.L_x_52) ;  /* 0xfffffffc002c3947 */ /* 0x000fec000383ffff */
[----:B------:R-:W-:Y:S01]  /*2fc0*/  ULEA UR4, UR5, UR6, 0x3 ;  /* 0x0000000605047291 */ /* 0x000fe2000f8e18ff */
[----:B------:R-:W-:-:S08]  /*2fd0*/  SHF.L.U32 R2, R12, 0x1f, RZ ;  /* 0x0000001f0c027819 */ /* 0x000fd000000006ff */
[----:B------:R-:W1:Y:S02]  /*2fe0*/  SYNCS.PHASECHK.TRANS64 P0, [UR4+0xb0], R2 ;  /* 0x0000b002ff0075a7 */ /* 0x000e640008001004 */
[----:B-1----:R-:W-:Y:S05]  /*2ff0*/  @P0 BRA `(.L_x_53) ;  /* 0x0000000000080947 */ /* 0x002fea0003800000 */
[----:B------:R-:W1:Y:S02]  /*3000*/  SYNCS.PHASECHK.TRANS64.TRYWAIT P0, [UR4+0xb0], R2 ;  /* 0x0000b002ff0075a7 */ /* 0x000e640008001104 */
[----:B-1----:R-:W-:Y:S05]  /*3010*/  @!P0 BRA `(.L_x_54) ;  /* 0x0000006000948947 */ /* 0x002fea0003800000 */
.L_x_53:
[----:B------:R-:W-:-:S04]  /*3020*/  UIADD3 UR7, UPT, UPT, UR5, 0x1, URZ ;  /* 0x0000000105077890 */ /* 0x000fc8000fffe0ff */
[----:B------:R-:W-:-:S04]  /*3030*/  UISETP.NE.AND UP0, UPT, UR7, 0x2, UPT ;  /* 0x000000020700788c */ /* 0x000fc8000bf05270 */
[----:B------:R-:W-:Y:S02]  /*3040*/  USEL UR8, URZ, 0x1, UP0 ;  /* 0x00000001ff087887 */ /* 0x000fe40008000000 */
[----:B------:R-:W-:-:S04]  /*3050*/  USEL UR7, UR7, URZ, UP0 ;  /* 0x000000ff07077287 */ /* 0x000fc80008000000 */
[----:B------:R-:W-:Y:S01]  /*3060*/  ULEA UR7, UR7, UR6, 0x3 ;  /* 0x0000000607077291 */ /* 0x000fe2000f8e18ff */
[----:B-1----:R-:W-:-:S04]  /*3070*/  LOP3.LUT R2, R12, UR8, RZ, 0x3c, !PT ;  /* 0x000000080c027c12 */ /* 0x002fc8000f8e3cff */
[----:B------:R-:W-:-:S04]  /*3080*/  SHF.L.U32 R0, R2, 0x1f, RZ ;  /* 0x0000001f02007819 */ /* 0x000fc800000006ff */
[----:B------:R-:W1:Y:S02]  /*3090*/  SYNCS.PHASECHK.TRANS64 P0, [UR7+0xb0], R0 ;  /* 0x0000b000ff0075a7 */ /* 0x000e640008001007 */
[----:B-1----:R-:W-:Y:S05]  /*30a0*/  @P0 EXIT ;  /* 0x000000000000094d */ /* 0x002fea0003800000 */
[----:B------:R-:W-:Y:S02]  /*30b0*/  SHF.L.U32 R2, R2, 0x1f, RZ ;  /* 0x0000001f02027819 */ /* 0x000fe400000006ff */
[----:B------:R-:W-:-:S07]  /*30c0*/  MOV R0, UR7 ;  /* 0x0000000700007c02 */ /* 0x000fce0008000f00 */
.L_x_55:
[----:B-1----:R1:W2:Y:S02]  /*30d0*/  SYNCS.PHASECHK.TRANS64.TRYWAIT P0, [R0+URZ+0xb0], R2 ;  /* 0x0000b002000075a7 */ /* 0x0022a400080011ff */
[----:B--2---:R-:W-:Y:S05]  /*30e0*/  @!P0 NANOSLEEP.SYNCS 0x989680 ;  /* 0x009896800000895d */ /* 0x004fea0003900000 */
[----:B------:R-:W2:Y:S02]  /*30f0*/  @!P0 SYNCS.PHASECHK.TRANS64 P0, [R0+URZ+0xb0], R2 ;  /* 0x0000b002000085a7 */ /* 0x000ea400080010ff */
[----:B--2---:R-:W-:Y:S05]  /*3100*/  @P0 EXIT ;  /* 0x000000000000094d */ /* 0x004fea0003800000 */
[----:B------:R-:W-:Y:S05]  /*3110*/  BRA `(.L_x_55) ;  /* 0xfffffffc00ec7947 */ /* 0x000fea000383ffff */
.L_x_48:
[----:B------:R-:W-:Y:S05]  /*3120*/  BRA.U UP4, `(.L_x_56) ;  /* 0x0000001104d87547 */ /* 0x000fea000b800000 */
[----:B------:R-:W-:Y:S01]  /*3130*/  UMOV UR4, 0x40 ;  /* 0x0000004000047882 */ /* 0x000fe20000000000 */
[----:B------:R-:W-:Y:S01]  /*3140*/  NOP ;  /* 0x0000000000007918 */ /* 0x000fe20000000000 */
[----:B------:R-:W-:Y:S01]  /*3150*/  ULEA UR5, UR47, UR4, 0x18 ;  /* 0x000000042f057291 */ /* 0x000fe2000f8ec0ff */
[----:B------:R-:W-:Y:S02]  /*3160*/  UMOV UR6, 0x400 ;  /* 0x0000040000067882 */ /* 0x000fe40000000000 */
[----:B------:R-:W-:-:S06]  /*3170*/  ULEA UR6, UR47, UR6, 0x18 ;  /* 0x000000062f067291 */ /* 0x000fcc000f8ec0ff */
[----:B------:R-:W1:Y:S02]  /*3180*/  LDS.U8 R0, [UR5+0x1c] ;  /* 0x00001c05ff007984 */ /* 0x000e640008000000 */
[----:B-1----:R-:W-:-:S13]  /*3190*/  ISETP.NE.AND P0, PT, R0, RZ, PT ;  /* 0x000000ff0000720c */ /* 0x002fda0003f05270 */
[----:B------:R-:W-:Y:S05]  /*31a0*/  @P0 BRA `(.L_x_57) ;  /* 0x0000000400080947 */ /* 0x000fea0003800000 */
[----:B------:R-:W-:Y:S02]  /*31b0*/  UISETP.NE.U32.AND UP1, UPT, UR48, 0x1, UPT ;  /* 0x000000013000788c */ /* 0x000fe4000bf25070 */
[----:B------:R-:W-:-:S07]  /*31c0*/  UIADD3 UR7, UPT, UPT, UR5, 0x8, URZ ;  /* 0x0000000805077890 */ /* 0x000fce000fffe0ff */
[----:B------:R-:W-:Y:S05]  /*31d0*/  BRA.U !UP1, `(.L_x_58) ;  /* 0x00000001099c7547 */ /* 0x000fea000b800000 */
[----:B------:R-:W-:Y:S01]  /*31e0*/  ELECT P0, URZ, PT ;  /* 0x0000000000ff782f */ /* 0x000fe20003800000 */
[----:B------:R-:W-:-:S12]  /*31f0*/  BSSY B0, `(.L_x_58) ;  /* 0x0000025000007945 */ /* 0x000fd80003800000 */
[----:B------:R-:W-:Y:S05]  /*3200*/  @!P0 BRA `(.L_x_59) ;  /* 0x00000000008c8947 */ /* 0x000fea0003800000 */
[----:B------:R-:W-:-:S05]  /*3210*/  UMOV UR4, 0x10 ;  /* 0x0000001000047882 */ /* 0x000fca0000000000 */
[----:B------:R-:W-:Y:S04]  /*3220*/  DEPBAR.LE SB1, 0x36 ;  /* 0x00009d800000791a */ /* 0x000fe80000000000 */
[----:B------:R-:W1:Y:S02]  /*3230*/  UTCATOMSWS.2CTA.FIND_AND_SET.ALIGN UP0, UR4, UR4 ;  /* 0x00000004000475e3 */ /* 0x000e640008200800 */
[----:B-1----:R-:W-:Y:S01]  /*3240*/  MOV R10, UR4 ;  /* 0x00000004000a7c02 */ /* 0x002fe20008000f00 */
[----:B------:R-:W-:Y:S06]  /*3250*/  BRA.U UP0, `(.L_x_60) ;  /* 0x0000000100187547 */ /* 0x000fec000b800000 */
.L_x_61:
[----:B------:R-:W-:Y:S05]  /*3260*/  NANOSLEEP 0x64 ;  /* 0x000000640000795d */ /* 0x000fea0003800000 */
[----:B------:R-:W-:-:S05]  /*3270*/  UMOV UR4, 0x10 ;  /* 0x0000001000047882 */ /* 0x000fca0000000000 */
[----:B------:R-:W-:Y:S04]  /*3280*/  DEPBAR.LE SB1, 0x36 ;  /* 0x00009d800000791a */ /* 0x000fe80000000000 */
[----:B------:R-:W1:Y:S02]  /*3290*/  UTCATOMSWS.2CTA.FIND_AND_SET.ALIGN UP0, UR4, UR4 ;  /* 0x00000004000475e3 */ /* 0x000e640008200800 */
[----:B-1----:R-:W-:Y:S01]  /*32a0*/  MOV R10, UR4 ;  /* 0x00000004000a7c02 */ /* 0x002fe20008000f00 */
[----:B------:R-:W-:Y:S05]  /*32b0*/  BRA.U !UP0, `(.L_x_61) ;  /* 0xfffffffd08e87547 */ /* 0x000fea000b83ffff */
.L_x_60:
[----:B------:R-:W1:Y:S01]  /*32c0*/  LDS R6, [UR5+0x10] ;  /* 0x00001005ff067984 */ /* 0x000e620008000800 */
[----:B------:R-:W-:Y:S01]  /*32d0*/  IMAD.U32 R0, RZ, RZ, UR6 ;  /* 0x00000006ff007e24 */ /* 0x000fe2000f8e00ff */
[----:B------:R-:W-:-:S03]  /*32e0*/  MOV R4, UR49 ;  /* 0x0000003100047c02 */ /* 0x000fc60008000f00 */
[----:B------:R-:W-:Y:S01]  /*32f0*/  VIADD R0, R0, 0x150 ;  /* 0x0000015000007836 */ /* 0x000fe20000000000 */
[----:B-1----:R-:W-:-:S04]  /*3300*/  SHF.L.U32 R6, R6, 0x1f, RZ ;  /* 0x0000001f06067819 */ /* 0x002fc800000006ff */
[----:B------:R-:W1:Y:S02]  /*3310*/  SYNCS.PHASECHK.TRANS64.TRYWAIT P0, [UR5+0x8], R6 ;  /* 0x00000806ff0075a7 */ /* 0x000e640008001105 */
[----:B-1----:R-:W-:Y:S05]  /*3320*/  @P0 BRA `(.L_x_62) ;  /* 0x0000000000080947 */ /* 0x002fea0003800000 */
[----:B------:R-:W1:Y:S02]  /*3330*/  SYNCS.PHASECHK.TRANS64.TRYWAIT P0, [UR5+0x8], R6 ;  /* 0x00000806ff0075a7 */ /* 0x000e640008001105 */
[----:B-1----:R-:W-:Y:S05]  /*3340*/  @!P0 BRA `(.L_x_63) ;  /* 0x0000005c00e08947 */ /* 0x002fea0003800000 */
.L_x_62:
[----:B------:R-:W-:Y:S01]  /*3350*/  PRMT R4, R4, 0x654, R0 ;  /* 0x0000065404047816 */ /* 0x000fe20000000000 */
[----:B------:R-:W-:Y:S01]  /*3360*/  HFMA2 R0, -RZ, RZ, 0, 5.9604644775390625e-08 ;  /* 0x00000001ff007431 */ /* 0x000fe200000001ff */
[----:B------:R-:W-:Y:S01]  /*3370*/  UPRMT UR4, UR49, 0x654, UR7 ;  /* 0x0000065431047896 */ /* 0x000fe20008000007 */
[----:B------:R-:W-:Y:S02]  /*3380*/  IMAD.MOV.U32 R8, RZ, RZ, 0xffff ;  /* 0x0000ffffff087424 */ /* 0x000fe400078e00ff */
[----:B-1----:R-:W-:Y:S02]  /*3390*/  IMAD.MOV.U32 R6, RZ, RZ, 0x4 ;  /* 0x00000004ff067424 */ /* 0x002fe400078e00ff */
[----:B------:R-:W-:Y:S01]  /*33a0*/  IMAD.SHL.U32 R9, R10, 0x20, RZ ;  /* 0x000000200a097824 */ /* 0x000fe200078e00ff */
[----:B------:R-:W-:Y:S02]  /*33b0*/  MOV R5, UR4 ;  /* 0x0000000400057c02 */ /* 0x000fe40008000f00 */
[-C--:B------:R-:W-:Y:S01]  /*33c0*/  SHF.L.U32 R8, R8, R10.reuse, RZ ;  /* 0x0000000a08087219 */ /* 0x080fe200000006ff */
[----:B------:R1:W-:Y:S01]  /*33d0*/  SYNCS.ARRIVE.TRANS64.RED RZ, [UR4], R6 ;  /* 0x00000006ffff79a7 */ /* 0x0003e20008000404 */
[----:B------:R-:W-:Y:S01]  /*33e0*/  SHF.L.U32 R7, R0, R10, RZ ;  /* 0x0000000a00077219 */ /* 0x000fe200000006ff */
[----:B------:R1:W-:Y:S04]  /*33f0*/  STS [UR6+0x150], R9 ;  /* 0x00015009ff007988 */ /* 0x0003e80008000806 */
[----:B------:R1:W-:Y:S04]  /*3400*/  STAS [R4.64], R10 ;  /* 0x0000000a04007dbd */ /* 0x0003e8000c0008ff */
[----:B------:R1:W-:Y:S04]  /*3410*/  ATOMS.OR RZ, [UR5+0x14], R8 ;  /* 0x00001408ffff798c */ /* 0x0003e8000b000005 */
[----:B------:R1:W-:Y:S04]  /*3420*/  ATOMS.OR RZ, [UR5+0x18], R7 ;  /* 0x00001807ffff798c */ /* 0x0003e8000b000005 */
[----:B------:R1:W-:Y:S02]  /*3430*/  ATOMS.XOR RZ, [UR5+0x10], R0 ;  /* 0x00001000ffff798c */ /* 0x0003e4000b800005 */
.L_x_59:
[----:B------:R-:W-:Y:S05]  /*3440*/  BSYNC B0 ;  /* 0x0000000000007941 */ /* 0x000fea0003800000 */
.L_x_58:
[----:B------:R-:W-:Y:S05]  /*3450*/  BRA.U UP1, `(.L_x_64) ;  /* 0x00000001016c7547 */ /* 0x000fea000b800000 */
[----:B------:R-:W-:-:S03]  /*3460*/  UMOV UR4, 0xffffffff ;  /* 0xffffffff00047882 */ /* 0x000fc60000000000 */
[----:B------:R-:W-:Y:S05]  /*3470*/  BRA.DIV UR4, `(.L_x_65) ;  /* 0x0000005e04ac7947 */ /* 0x000fea000b800000 */
[----:B------:R-:W-:-:S13]  /*3480*/  ELECT P6, URZ, PT ;  /* 0x0000000000ff782f */ /* 0x000fda00038c0000 */
.L_x_169:
[----:B------:R-:W-:Y:S05]  /*3490*/  @!P6 BRA `(.L_x_64) ;  /* 0x00000000005ce947 */ /* 0x000fea0003800000 */
[----:B-1----:R-:W1:Y:S02]  /*34a0*/  LDS R4, [UR5+0x10] ;  /* 0x00001005ff047984 */ /* 0x002e640008000800 */
[----:B-1----:R-:W-:-:S04]  /*34b0*/  SHF.L.U32 R4, R4, 0x1f, RZ ;  /* 0x0000001f04047819 */ /* 0x002fc800000006ff */
[----:B------:R-:W1:Y:S02]  /*34c0*/  SYNCS.PHASECHK.TRANS64.TRYWAIT P0, [UR5+0x8], R4 ;  /* 0x00000804ff0075a7 */ /* 0x000e640008001105 */
[----:B-1----:R-:W-:Y:S05]  /*34d0*/  @P0 BRA `(.L_x_66) ;  /* 0x0000000000080947 */ /* 0x002fea0003800000 */
[----:B------:R-:W1:Y:S02]  /*34e0*/  SYNCS.PHASECHK.TRANS64.TRYWAIT P0, [UR5+0x8], R4 ;  /* 0x00000804ff0075a7 */ /* 0x000e640008001105 */
[----:B-1----:R-:W-:Y:S05]  /*34f0*/  @!P0 BRA `(.L_x_67) ;  /* 0x0000005c00ac8947 */ /* 0x002fea0003800000 */
.L_x_66:
[----:B------:R-:W2:Y:S01]  /*3500*/  LDS R6, [UR6+0x150] ;  /* 0x00015006ff067984 */ /* 0x000ea20008000800 */
[----:B-1----:R-:W-:Y:S02]  /*3510*/  HFMA2 R0, -RZ, RZ, 0, 5.9604644775390625e-08 ;  /* 0x00000001ff007431 */ /* 0x002fe400000001ff */
[----:B------:R-:W-:Y:S01]  /*3520*/  IMAD.MOV.U32 R4, RZ, RZ, 0xffff ;  /* 0x0000ffffff047424 */ /* 0x000fe200078e00ff */
[----:B------:R-:W-:Y:S01]  /*3530*/  UPRMT UR4, UR49, 0x654, UR7 ;  /* 0x0000065431047896 */ /* 0x000fe20008000007 */
[----:B--2---:R-:W-:-:S03]  /*3540*/  IMAD.SHL.U32 R5, R6, 0x20, RZ ;  /* 0x0000002006057824 */ /* 0x004fc600078e00ff */
[-C--:B------:R-:W-:Y:S02]  /*3550*/  SHF.L.U32 R4, R4, R6.reuse, RZ ;  /* 0x0000000604047219 */ /* 0x080fe400000006ff */
[----:B------:R-:W-:Y:S01]  /*3560*/  SHF.L.U32 R6, R0, R6, RZ ;  /* 0x0000000600067219 */ /* 0x000fe200000006ff */
[----:B------:R2:W-:Y:S04]  /*3570*/  STS [UR6+0x150], R5 ;  /* 0x00015005ff007988 */ /* 0x0005e80008000806 */
[----:B------:R2:W-:Y:S04]  /*3580*/  ATOMS.OR RZ, [UR5+0x14], R4 ;  /* 0x00001404ffff798c */ /* 0x0005e8000b000005 */
[----:B------:R2:W-:Y:S01]  /*3590*/  ATOMS.OR RZ, [UR5+0x18], R6 ;  /* 0x00001806ffff798c */ /* 0x0005e2000b000005 */
[----:B------:R-:W-:Y:S03]  /*35a0*/  SYNCS.ARRIVE.TRANS64.RED.A1T0 RZ, [UR4], RZ ;  /* 0x000000ffffff79a7 */ /* 0x000fe60008100404 */
[----:B------:R2:W-:Y:S01]  /*35b0*/  ATOMS.XOR RZ, [UR5+0x10], R0 ;  /* 0x00001000ffff798c */ /* 0x0005e2000b800005 */
[----:B------:R-:W-:Y:S05]  /*35c0*/  BRA `(.L_x_64) ;  /* 0x0000000000107947 */ /* 0x000fea0003800000 */
.L_x_57:
[----:B------:R-:W-:Y:S02]  /*35d0*/  MOV R0, 0xffffffff ;  /* 0xffffffff00007802 */ /* 0x000fe40000000f00 */
[----:B------:R-:W-:-:S03]  /*35e0*/  MOV R4, 0x3610 ;  /* 0x0000361000047802 */ /* 0x000fc60000000f00 */
[----:B------:R1:W-:Y:S04]  /*35f0*/  STS [UR6+0x150], R0 ;  /* 0x00015000ff007988 */ /* 0x0003e80008000806 */
[----:B-1---5:R-:W-:Y:S05]  /*3600*/  CALL.REL.NOINC `($__internal_1_$__cuda_sm10x_tcgen05_guardrail_trap_phase_invalid_during_alloc) ;  /* 0x0000006400807944 */ /* 0x022fea0003c00000 */
.L_x_64:
[----:B------:R-:W-:Y:S05]  /*3610*/  WARPSYNC.ALL ;  /* 0x0000000000007948 */ /* 0x000fea0003800000 */
[----:B------:R-:W3:Y:S01]  /*3620*/  S2UR UR4, SR_CgaCtaId ;  /* 0x00000000000479c3 */ /* 0x000ee20000008800 */
[----:B------:R-:W-:Y:S01]  /*3630*/  UMOV UR26, 0x400 ;  /* 0x00000400001a7882 */ /* 0x000fe20000000000 */
[----:B------:R-:W-:-:S06]  /*3640*/  NOP ;  /* 0x0000000000007918 */ /* 0x000fcc0000000000 */
[----:B------:R-:W-:Y:S06]  /*3650*/  BAR.ARV 0x6, 0xa0 ;  /* 0x0182800000007b1d */ /* 0x000fec0000002000 */
[----:B------:R-:W4:Y:S01]  /*3660*/  LDCU UR6, c[0x0][0x38c] ;  /* 0x00007180ff0677ac */ /* 0x000f220008000800 */
[----:B------:R-:W-:Y:S01]  /*3670*/  LOP3.LUT R3, R3, 0xffff, RZ, 0xc0, !PT ;  /* 0x0000ffff03037812 */ /* 0x000fe200078ec0ff */
[----:B-1----:R-:W-:Y:S01]  /*3680*/  IMAD.MOV.U32 R9, RZ, RZ, 0x1 ;  /* 0x00000001ff097424 */ /* 0x002fe200078e00ff */
[----:B------:R-:W-:Y:S01]  /*3690*/  LOP3.LUT R2, R2, 0xffff, RZ, 0xc0, !PT ;  /* 0x0000ffff02027812 */ /* 0x000fe200078ec0ff */
[----:B------:R-:W-:Y:S01]  /*36a0*/  IMAD.MOV.U32 R8, RZ, RZ, RZ ;  /* 0x000000ffff087224 */ /* 0x000fe200078e00ff */
[----:B------:R-:W-:Y:S01]  /*36b0*/  R2UR UR28, R3 ;  /* 0x00000000031c72ca */ /* 0x000fe200000e0000 */
[----:B------:R-:W-:Y:S01]  /*36c0*/  UMOV UR32, URZ ;  /* 0x000000ff00207c82 */ /* 0x000fe20008000000 */
[----:B------:R-:W-:-:S02]  /*36d0*/  R2UR UR42, R2 ;  /* 0x00000000022a72ca */ /* 0x000fc400000e0000 */
[----:B------:R-:W-:Y:S01]  /*36e0*/  CS2R R2, SRZ ;  /* 0x0000000000027805 */ /* 0x000fe2000001ff00 */
[----:B------:R-:W-:Y:S01]  /*36f0*/  UMOV UR23, URZ ;  /* 0x000000ff00177c82 */ /* 0x000fe20008000000 */
[----:B---3--:R-:W-:Y:S01]  /*3700*/  ULEA UR26, UR4, UR26, 0x18 ;  /* 0x0000001a041a7291 */ /* 0x008fe2000f8ec0ff */
[----:B------:R-:W-:Y:S01]  /*3710*/  UMOV UR22, URZ ;  /* 0x000000ff00167c82 */ /* 0x000fe20008000000 */
[----:B------:R-:W-:Y:S02]  /*3720*/  UISETP.NE.AND UP3, UPT, UR48, URZ, UPT ;  /* 0x000000ff3000728c */ /* 0x000fe4000bf65270 */
[----:B------:R-:W-:Y:S02]  /*3730*/  UIADD3 UR5, UPT, UPT, UR26, 0x4300, URZ ;  /* 0x000043001a057890 */ /* 0x000fe4000fffe0ff */
[----:B------:R-:W-:-:S03]  /*3740*/  UIADD3 UR4, UPT, UPT, UR26, 0xe300, URZ ;  /* 0x0000e3001a047890 */ /* 0x000fc6000fffe0ff */
[----:B--2---:R-:W1:Y:S01]  /*3750*/  LDS R0, [UR26+0x150] ;  /* 0x0001501aff007984 */ /* 0x004e620008000800 */
[----:B----4-:R-:W-:Y:S02]  /*3760*/  UIADD3 UR6, UPT, UPT, UR6, 0x3f, URZ ;  /* 0x0000003f06067890 */ /* 0x010fe4000fffe0ff */
[----:B------:R-:W-:Y:S02]  /*3770*/  USHF.R.U32.HI UR5, URZ, 0x4, UR5 ;  /* 0x00000004ff057899 */ /* 0x000fe40008011605 */
[----:B------:R-:W-:Y:S02]  /*3780*/  USHF.R.S32.HI UR33, URZ, 0x1f, UR6 ;  /* 0x0000001fff217899 */ /* 0x000fe40008011406 */
[----:B------:R-:W-:Y:S02]  /*3790*/  USHF.R.U32.HI UR4, URZ, 0x4, UR4 ;  /* 0x00000004ff047899 */ /* 0x000fe40008011604 */
[----:B------:R-:W-:Y:S02]  /*37a0*/  ULEA.HI UR33, UR33, UR6, URZ, 0x6 ;  /* 0x0000000621217291 */ /* 0x000fe4000f8f30ff */
[----:B------:R-:W-:-:S02]  /*37b0*/  ULOP3.LUT UR5, UR5, 0x3fff, URZ, 0xc0, !UPT ;  /* 0x00003fff05057892 */ /* 0x000fc4000f8ec0ff */
[----:B------:R-:W-:Y:S02]  /*37c0*/  USHF.R.S32.HI UR33, URZ, 0x6, UR33 ;  /* 0x00000006ff217899 */ /* 0x000fe40008011421 */
[----:B------:R-:W-:Y:S02]  /*37d0*/  ULOP3.LUT UR30, UR4, 0x3fff, URZ, 0xc0, !UPT ;  /* 0x00003fff041e7892 */ /* 0x000fe4000f8ec0ff */
[----:B------:R-:W-:Y:S01]  /*37e0*/  UISETP.LT.AND UP0, UPT, UR33, 0x1, UPT ;  /* 0x000000012100788c */ /* 0x000fe2000bf01270 */
[----:B------:R-:W-:Y:S01]  /*37f0*/  UMOV UR40, 0x0 ;  /* 0x0000000000287882 */ /* 0x000fe20000000000 */
[----:B------:R-:W-:Y:S01]  /*3800*/  UMOV UR41, 0x8200490 ;  /* 0x0820049000297882 */ /* 0x000fe20000000000 */
[----:B------:R-:W-:Y:S02]  /*3810*/  ULOP3.LUT UR29, UR5, 0x10000, URZ, 0xfc, !UPT ;  /* 0x00010000051d7892 */ /* 0x000fe4000f8efcff */
[----:B------:R-:W-:Y:S02]  /*3820*/  ULOP3.LUT UR30, UR30, 0x10000, URZ, 0xfc, !UPT ;  /* 0x000100001e1e7892 */ /* 0x000fe4000f8efcff */
[----:B------:R-:W-:Y:S01]  /*3830*/  USEL UR43, UR33, 0x1, !UP0 ;  /* 0x00000001212b7887 */ /* 0x000fe2000c000000 */
[----:B------:R-:W-:Y:S01]  /*3840*/  UMOV UR38, 0x0 ;  /* 0x0000000000267882 */ /* 0x000fe20000000000 */
[----:B------:R-:W-:Y:S01]  /*3850*/  UMOV UR39, 0x8200490 ;  /* 0x0820049000277882 */ /* 0x000fe20000000000 */
[----:B------:R-:W-:Y:S01]  /*3860*/  UMOV UR36, 0x0 ;  /* 0x0000000000247882 */ /* 0x000fe20000000000 */
[----:B------:R-:W-:Y:S01]  /*3870*/  UMOV UR37, 0x8200490 ;  /* 0x0820049000257882 */ /* 0x000fe20000000000 */
[----:B------:R-:W-:Y:S01]  /*3880*/  UMOV UR34, 0x0 ;  /* 0x0000000000227882 */ /* 0x000fe20000000000 */
[----:B------:R-:W-:Y:S01]  /*3890*/  UMOV UR35, 0x8200490 ;  /* 0x0820049000237882 */ /* 0x000fe20000000000 */
[----:B-1----:R-:W-:-:S15]  /*38a0*/  R2UR UR44, R0 ;  /* 0x00000000002c72ca */ /* 0x002fde00000e0000 */
.L_x_75:
[C---:B------:R-:W-:Y:S02]  /*38b0*/  LEA R0, R8.reuse, UR26, 0x3 ;  /* 0x0000001a08007c11 */ /* 0x040fe4000f8e18ff */
[----:B------:R-:W-:Y:S02]  /*38c0*/  SHF.L.U32 R4, R3, 0x1f, RZ ;  /* 0x0000001f03047819 */ /* 0x000fe400000006ff */
[----:B------:R-:W-:Y:S02]  /*38d0*/  LEA R5, R8, UR26, 0x4 ;  /* 0x0000001a08057c11 */ /* 0x000fe4000f8e20ff */
[----:B------:R-:W1:Y:S02]  /*38e0*/  SYNCS.PHASECHK.TRANS64.TRYWAIT P0, [R0+URZ+0xa0], R4 ;  /* 0x0000a004000075a7 */ /* 0x000e6400080011ff */
[----:B-1-3--:R-:W-:Y:S05]  /*38f0*/  @!P0 BRA `(.L_x_68) ;  /* 0x0000005800c48947 */ /* 0x00afea0003800000 */
.L_x_170:
[----:B-1----:R-:W1:Y:S01]  /*3900*/  LDS.128 R4, [R5+0x130] ;  /* 0x0001300005047984 */ /* 0x002e620000000c00 */
[----:B------:R-:W-:Y:S02]  /*3910*/  VIADD R0, R0, 0xb0 ;  /* 0x000000b000007836 */ /* 0x000fe40000000000 */
[----:B------:R-:W-:Y:S01]  /*3920*/  VIADD R8, R8, 0x1 ;  /* 0x0000000108087836 */ /* 0x000fe20000000000 */
[----:B------:R-:W-:Y:S01]  /*3930*/  @!PT LDS RZ, [RZ] ;  /* 0x00000000fffff984 */ /* 0x000fe20000000800 */
[----:B------:R-:W-:Y:S01]  /*3940*/  @!PT LDS RZ, [RZ] ;  /* 0x00000000fffff984 */ /* 0x000fe20000000800 */
[----:B------:R-:W-:Y:S01]  /*3950*/  @!PT LDS RZ, [RZ] ;  /* 0x00000000fffff984 */ /* 0x000fe20000000800 */
[----:B------:R-:W-:Y:S01]  /*3960*/  @!PT LDS RZ, [RZ] ;  /* 0x00000000fffff984 */ /* 0x000fe20000000800 */
[----:B------:R2:W-:Y:S06]  /*3970*/  MEMBAR.ALL.CTA ;  /* 0x0000000000007992 */ /* 0x0005ec0000008000 */
[----:B--2---:R-:W2:Y:S01]  /*3980*/  FENCE.VIEW.ASYNC.S ;  /* 0x00000000000073c6 */ /* 0x004ea20000000000 */
[----:B------:R-:W-:-:S04]  /*3990*/  PRMT R0, RZ, 0x654, R0 ;  /* 0x00000654ff007816 */ /* 0x000fc80000000000 */
[----:B--2---:R2:W-:Y:S01]  /*39a0*/  SYNCS.ARRIVE.TRANS64.RED.A1T0 RZ, [R0+URZ], RZ ;  /* 0x000000ff00ff79a7 */ /* 0x0045e200081004ff */
[----:B-1----:R-:W-:Y:S01]  /*39b0*/  LOP3.LUT P1, RZ, R6, 0x1, RZ, 0xc0, !PT ;  /* 0x0000000106ff7812 */ /* 0x002fe2000782c0ff */
[----:B--2---:R-:W-:-:S12]  /*39c0*/  BRA.U UP3, `(.L_x_69) ;  /* 0x0000000503087547 */ /* 0x004fd8000b800000 */
[----:B------:R-:W1:Y:S01]  /*39d0*/  LDCU UR4, c[0x0][0x38c] ;  /* 0x00007180ff0477ac */ /* 0x000e620008000800 */
[----:B------:R-:W-:Y:S02]  /*39e0*/  PLOP3.LUT P2, PT, PT, PT, PT, 0x80, 0x8 ;  /* 0x000000000008781c */ /* 0x000fe40003f4f070 */
[----:B------:R-:W-:Y:S01]  /*39f0*/  SHF.L.U32 R4, R9, 0x1f, RZ ;  /* 0x0000001f09047819 */ /* 0x000fe200000006ff */
[----:B------:R-:W-:Y:S02]  /*3a00*/  ULEA UR31, UR32, UR26, 0x3 ;  /* 0x0000001a201f7291 */ /* 0x000fe4000f8e18ff */
[----:B------:R-:W-:Y:S02]  /*3a10*/  ULEA UR11, UR32, UR44, 0x6 ;  /* 0x0000002c200b7291 */ /* 0x000fe4000f8e30ff */
[----:B-1----:R-:W-:-:S06]  /*3a20*/  UISETP.GE.AND UP0, UPT, UR4, 0x1, UPT ;  /* 0x000000010400788c */ /* 0x002fcc000bf06270 */
[----:B------:R-:W-:-:S05]  /*3a30*/  PLOP3.LUT P0, PT, PT, PT, UP0, 0x80, 0x8 ;  /* 0x000000000008781c */ /* 0x000fca0003f0f008 */
[----:B------:R-:W-:-:S08]  /*3a40*/  @UP0 ULEA UR4, UR23, UR26, 0x3 ;  /* 0x0000001a17040291 */ /* 0x000fd0000f8e18ff */
[----:B------:R-:W-:-:S04]  /*3a50*/  @P0 SHF.L.U32 R0, R2, 0x1f, RZ ;  /* 0x0000001f02000819 */ /* 0x000fc800000006ff */
[----:B------:R1:W2:Y:S01]  /*3a60*/  @P0 SYNCS.PHASECHK.TRANS64.TRYWAIT P2, [UR4], R0 ;  /* 0x00000000ff0005a7 */ /* 0x0002a20008041104 */
[----:B------:R-:W3:Y:S02]  /*3a70*/  SYNCS.PHASECHK.TRANS64.TRYWAIT P0, [UR31+0xe0], R4 ;  /* 0x0000e004ff0075a7 */ /* 0x000ee4000800111f */
[----:B-123--:R-:W-:Y:S05]  /*3a80*/  @!P0 BRA `(.L_x_70) ;  /* 0x0000005800748947 */ /* 0x00efea0003800000 */
.L_x_172:
[----:B------:R-:W-:Y:S01]  /*3a90*/  UMOV UR27, UR22 ;  /* 0x00000016001b7c82 */ /* 0x000fe20008000000 */
[----:B------:R-:W-:Y:S05]  /*3aa0*/  BRA.U !UP0, `(.L_x_71) ;  /* 0x0000000108c07547 */ /* 0x000fea000b800000 */
[----:B------:R-:W-:Y:S02]  /*3ab0*/  UIADD3 UR27, UPT, UPT, UR43, UR22, URZ ;  /* 0x000000162b1b7290 */ /* 0x000fe4000fffe0ff */
[----:B------:R-:W-:Y:S01]  /*3ac0*/  UPLOP3.LUT UP2, UPT, UPT, UPT, UPT, 0x40, 0x4 ;  /* 0x000000000004789c */ /* 0x000fe20003f4e870 */
[----:B------:R-:W-:Y:S01]  /*3ad0*/  UMOV UR24, UR33 ;  /* 0x0000002100187c82 */ /* 0x000fe20008000000 */
[----:B------:R-:W-:-:S09]  /*3ae0*/  UMOV UR10, UR23 ;  /* 0x00000017000a7c82 */ /* 0x000fd20008000000 */
.L_x_74:
[----:B--2---:R-:W-:Y:S01]  /*3af0*/  ULEA UR5, UR10, UR26, 0x3 ;  /* 0x0000001a0a057291 */ /* 0x004fe2000f8e18ff */
[----:B---3--:R-:W-:Y:S11]  /*3b00*/  @P2 BRA `(.L_x_72) ;  /* 0x00000000000c2947 */ /* 0x008ff60003800000 */
[----:B-1----:R-:W-:Y:S04]  /*3b10*/  SHF.L.U32 R4, R2, 0x1f, RZ ;  /* 0x0000001f02047819 */ /* 0x002fe800000006ff */
[----:B------:R-:W1:Y:S02]  /*3b20*/  SYNCS.PHASECHK.TRANS64.TRYWAIT P0, [UR5], R4 ;  /* 0x00000004ff0075a7 */ /* 0x000e640008001105 */
[----:B-1----:R-:W-:Y:S05]  /*3b30*/  @!P0 BRA `(.L_x_73) ;  /* 0x0000005800608947 */ /* 0x002fea0003800000 */
.L_x_72:
[----:B------:R-:W-:Y:S01]  /*3b40*/  UISETP.NE.AND UP0, UPT, UR24, 0x1, UPT ;  /* 0x000000011800788c */ /* 0x000fe2000bf05270 */
[----:B------:R-:W-:Y:S01]  /*3b50*/  PLOP3.LUT P2, PT, PT, PT, PT, 0x80, 0x8 ;  /* 0x000000000008781c */ /* 0x000fe20003f4f070 */
[----:B------:R-:W-:Y:S02]  /*3b60*/  UIADD3 UR4, UPT, UPT, UR10, 0x1, URZ ;  /* 0x000000010a047890 */ /* 0x000fe4000fffe0ff */
[----:B------:R-:W-:Y:S02]  /*3b70*/  UIADD3 UR25, UPT, UPT, UR5, 0x28, URZ ;  /* 0x0000002805197890 */ /* 0x000fe4000fffe0ff */
[----:B------:R-:W-:Y:S01]  /*3b80*/  UISETP.NE.AND UP1, UPT, UR4, 0x5, UPT ;  /* 0x000000050400788c */ /* 0x000fe2000bf25270 */
[----:B------:R-:W-:Y:S01]  /*3b90*/  PLOP3.LUT P0, PT, PT, PT, UP0, 0x80, 0x8 ;  /* 0x000000000008781c */ /* 0x000fe20003f0f008 */
[----:B------:R-:W-:Y:S02]  /*3ba0*/  UIADD3 UR22, UPT, UPT, UR22, 0x1, URZ ;  /* 0x0000000116167890 */ /* 0x000fe4000fffe0ff */
[----:B------:R-:W-:Y:S02]  /*3bb0*/  USEL UR6, URZ, 0x1, UP1 ;  /* 0x00000001ff067887 */ /* 0x000fe40008800000 */
[----:B------:R-:W-:Y:S02]  /*3bc0*/  USEL UR23, UR4, URZ, UP1 ;  /* 0x000000ff04177287 */ /* 0x000fe40008800000 */
[----:B------:R-:W-:Y:S02]  /*3bd0*/  UIADD3 UR24, UPT, UPT, UR24, -0x1, URZ ;  /* 0xffffffff18187890 */ /* 0x000fe4000fffe0ff */
[----:B------:R-:W-:Y:S01]  /*3be0*/  @UP0 ULEA UR4, UR23, UR26, 0x3 ;  /* 0x0000001a17040291 */ /* 0x000fe2000f8e18ff */
[----:B------:R-:W-:Y:S01]  /*3bf0*/  LOP3.LUT R2, R2, UR6, RZ, 0x3c, !PT ;  /* 0x0000000602027c12 */ /* 0x000fe2000f8e3cff */
[----:B------:R-:W-:Y:S02]  /*3c00*/  ULEA UR6, UR10, UR30, 0x9 ;  /* 0x0000001e0a067291 */ /* 0x000fe4000f8e48ff */
[----:B------:R-:W-:Y:S01]  /*3c10*/  UISETP.NE.AND UP0, UPT, UR22, UR27, UPT ;  /* 0x0000001b1600728c */ /* 0x000fe2000bf05270 */
[----:B-1----:R-:W-:Y:S01]  /*3c20*/  @P0 SHF.L.U32 R0, R2, 0x1f, RZ ;  /* 0x0000001f02000819 */ /* 0x002fe200000006ff */
[----:B------:R-:W-:Y:S02]  /*3c30*/  UIADD3 UR20, UPT, UPT, UR6, 0x2, URZ ;  /* 0x0000000206147890 */ /* 0x000fe4000fffe0ff */
[----:B------:R-:W-:Y:S01]  /*3c40*/  UIADD3 UR16, UPT, UPT, UR6, 0x4, URZ ;  /* 0x0000000406107890 */ /* 0x000fe2000fffe0ff */
[----:B------:R2:W3:Y:S01]  /*3c50*/  @P0 SYNCS.PHASECHK.TRANS64.TRYWAIT P2, [UR4], R0 ;  /* 0x00000000ff0005a7 */ /* 0x0004e20008041104 */
[----:B------:R-:W-:Y:S02]  /*3c60*/  ULEA UR4, UR10, UR29, 0x9 ;  /* 0x0000001d0a047291 */ /* 0x000fe4000f8e48ff */
[----:B------:R-:W-:Y:S02]  /*3c70*/  UIADD3 UR12, UPT, UPT, UR6, 0x6, URZ ;  /* 0x00000006060c7890 */ /* 0x000fe4000fffe0ff */
[----:B------:R-:W-:Y:S02]  /*3c80*/  UIADD3 UR18, UPT, UPT, UR4, 0x2, URZ ;  /* 0x0000000204127890 */ /* 0x000fe4000fffe0ff */
[----:B------:R-:W-:Y:S02]  /*3c90*/  UIADD3 UR14, UPT, UPT, UR4, 0x4, URZ ;  /* 0x00000004040e7890 */ /* 0x000fe4000fffe0ff */
[----:B------:R-:W-:Y:S01]  /*3ca0*/  UIADD3 UR8, UPT, UPT, UR4, 0x6, URZ ;  /* 0x0000000604087890 */ /* 0x000fe2000fffe0ff */
[----:B------:R-:W-:Y:S01]  /*3cb0*/  UMOV UR7, 0x40004040 ;  /* 0x4000404000077882 */ /* 0x000fe20000000000 */
[----:B------:R-:W-:Y:S01]  /*3cc0*/  UMOV UR5, 0x40004040 ;  /* 0x4000404000057882 */ /* 0x000fe20000000000 */
[----:B------:R-:W-:Y:S01]  /*3cd0*/  UMOV UR21, 0x40004040 ;  /* 0x4000404000157882 */ /* 0x000fe20000000000 */
[----:B------:R2:W-:Y:S01]  /*3ce0*/  UTCHMMA.2CTA gdesc[UR4], gdesc[UR6], tmem[UR11], tmem[UR40], idesc[UR41], UP2 ;  /* 0x00ff2806040075ea */ /* 0x0005e2000920000b */
[----:B------:R-:W-:Y:S01]  /*3cf0*/  UPLOP3.LUT UP2, UPT, UPT, UPT, UPT, 0x80, 0x8 ;  /* 0x000000000008789c */ /* 0x000fe20003f4f070 */
[----:B------:R-:W-:Y:S01]  /*3d00*/  UMOV UR19, 0x40004040 ;  /* 0x4000404000137882 */ /* 0x000fe20000000000 */
[----:B------:R-:W-:Y:S01]  /*3d10*/  UMOV UR17, 0x40004040 ;  /* 0x4000404000117882 */ /* 0x000fe20000000000 */
[----:B------:R2:W-:Y:S01]  /*3d20*/  UTCHMMA.2CTA gdesc[UR18], gdesc[UR20], tmem[UR11], tmem[UR38], idesc[UR39], UPT ;  /* 0x00ff2614120075ea */ /* 0x0005e2000ba0000b */
[----:B------:R-:W-:Y:S01]  /*3d30*/  UMOV UR15, 0x40004040 ;  /* 0x40004040000f7882 */ /* 0x000fe20000000000 */
[----:B------:R-:W-:Y:S01]  /*3d40*/  UMOV UR13, 0x40004040 ;  /* 0x40004040000d7882 */ /* 0x000fe20000000000 */
[----:B------:R-:W-:Y:S01]  /*3d50*/  UMOV UR9, 0x40004040 ;  /* 0x4000404000097882 */ /* 0x000fe20000000000 */
[----:B------:R2:W-:Y:S01]  /*3d60*/  UTCHMMA.2CTA gdesc[UR14], gdesc[UR16], tmem[UR11], tmem[UR36], idesc[UR37], UPT ;  /* 0x00ff24100e0075ea */ /* 0x0005e2000ba0000b */
[----:B------:R2:W-:Y:S01]  /*3d70*/  UTCHMMA.2CTA gdesc[UR8], gdesc[UR12], tmem[UR11], tmem[UR34], idesc[UR35], UPT ;  /* 0x00ff220c080075ea */ /* 0x0005e2000ba0000b */
[----:B------:R2:W-:Y:S01]  /*3d80*/  UTCBAR.2CTA.MULTICAST [UR25], URZ, UR28 ;  /* 0x000000ff190073e9 */ /* 0x0005e2000820081c */
[----:B------:R-:W-:Y:S01]  /*3d90*/  UMOV UR10, UR23 ;  /* 0x00000017000a7c82 */ /* 0x000fe20008000000 */
[----:B------:R-:W-:Y:S05]  /*3da0*/  BRA.U UP0, `(.L_x_74) ;  /* 0xfffffffd00507547 */ /* 0x000fea000b83ffff */
.L_x_71:
[----:B--2---:R-:W-:Y:S01]  /*3db0*/  UIADD3 UR4, UPT, UPT, UR31, 0xc0, URZ ;  /* 0x000000c01f047890 */ /* 0x004fe2000fffe0ff */
[----:B------:R-:W-:-:S08]  /*3dc0*/  UMOV UR22, UR27 ;  /* 0x0000001b00167c82 */ /* 0x000fd00008000000 */
[----:B------:R2:W-:Y:S01]  /*3dd0*/  UTCBAR.2CTA.MULTICAST [UR4], URZ, UR42 ;  /* 0x000000ff040073e9 */ /* 0x0005e2000820082a */
[----:B------:R-:W-:Y:S02]  /*3de0*/  NOP ;  /* 0x0000000000007918 */ /* 0x000fe40000000000 */
.L_x_69:
[----:B--2---:R-:W-:Y:S01]  /*3df0*/  UIADD3 UR4, UPT, UPT, UR32, 0x1, URZ ;  /* 0x0000000120047890 */ /* 0x004fe2000fffe0ff */
[----:B------:R-:W-:-:S03]  /*3e00*/  ISETP.NE.AND P0, PT, R8, 0x2, PT ;  /* 0x000000020800780c */ /* 0x000fc60003f05270 */
[----:B------:R-:W-:Y:S01]  /*3e10*/  UISETP.NE.AND UP0, UPT, UR4, 0x4, UPT ;  /* 0x000000040400788c */ /* 0x000fe2000bf05270 */
[----:B-1----:R-:W-:Y:S02]  /*3e20*/  SEL R0, RZ, 0x1, P0 ;  /* 0x00000001ff007807 */ /* 0x002fe40000000000 */
[----:B------:R-:W-:Y:S01]  /*3e30*/  SEL R8, R8, RZ, P0 ;  /* 0x000000ff08087207 */ /* 0x000fe20000000000 */
[----:B------:R-:W-:Y:S01]  /*3e40*/  USEL UR5, URZ, 0x1, UP0 ;  /* 0x00000001ff057887 */ /* 0x000fe20008000000 */
[----:B------:R-:W-:Y:S01]  /*3e50*/  LOP3.LUT R3, R3, R0, RZ, 0x3c, !PT ;  /* 0x0000000003037212 */ /* 0x000fe200078e3cff */
[----:B------:R-:W-:-:S04]  /*3e60*/  USEL UR32, UR4, URZ, UP0 ;  /* 0x000000ff04207287 */ /* 0x000fc80008000000 */
[----:B------:R-:W-:Y:S01]  /*3e70*/  LOP3.LUT R9, R9, UR5, RZ, 0x3c, !PT ;  /* 0x0000000509097c12 */ /* 0x000fe2000f8e3cff */
[----:B------:R-:W-:Y:S07]  /*3e80*/  @P1 BRA `(.L_x_75) ;  /* 0xfffffff800881947 */ /* 0x000fee000383ffff */
[----:B------:R-:W1:Y:S01]  /*3e90*/  S2UR UR8, SR_CgaCtaId ;  /* 0x00000000000879c3 */ /* 0x000e620000008800 */
[----:B------:R-:W-:Y:S01]  /*3ea0*/  ELECT P0, URZ, PT ;  /* 0x0000000000ff782f */ /* 0x000fe20003800000 */
[----:B------:R-:W-:Y:S01]  /*3eb0*/  HFMA2 R0, -RZ, RZ, 0, 5.9604644775390625e-08 ;  /* 0x00000001ff007431 */ /* 0x000fe200000001ff */
[----:B------:R-:W-:-:S05]  /*3ec0*/  UMOV UR4, 0x40 ;  /* 0x0000004000047882 */ /* 0x000fca0000000000 */
[----:B------:R-:W-:Y:S01]  /*3ed0*/  UVIRTCOUNT.DEALLOC.SMPOOL 0x80 ;  /* 0x000000800000784c */ /* 0x000fe20000000000 */
[----:B------:R-:W-:Y:S02]  /*3ee0*/  UISETP.NE.AND UP1, UPT, UR48, URZ, UPT ;  /* 0x000000ff3000728c */ /* 0x000fe4000bf25270 */
[----:B-1----:R-:W-:-:S09]  /*3ef0*/  ULEA UR8, UR8, UR4, 0x18 ;  /* 0x0000000408087291 */ /* 0x002fd2000f8ec0ff */
[----:B------:R1:W-:Y:S01]  /*3f00*/  @P0 STS.U8 [UR8+0x1c], R0 ;  /* 0x00001c00ff000988 */ /* 0x0003e20008000008 */
[----:B------:R-:W-:Y:S05]  /*3f10*/  BRA.U UP1, `(.L_x_76) ;  /* 0x0000000101a07547 */ /* 0x000fea000b800000 */
[----:B------:R-:W-:Y:S01]  /*3f20*/  UIADD3 UR7, UPT, UPT, UR26, 0xe0, URZ ;  /* 0x000000e01a077890 */ /* 0x000fe2000fffe0ff */
[----:B------:R-:W-:-:S03]  /*3f30*/  SHF.L.U32 R2, R9, 0x1f, RZ ;  /* 0x0000001f09027819 */ /* 0x000fc600000006ff */
[----:B------:R-:W-:-:S09]  /*3f40*/  ULEA UR4, UR32, UR7, 0x3 ;  /* 0x0000000720047291 */ /* 0x000fd2000f8e18ff */
[----:B------:R-:W2:Y:S02]  /*3f50*/  SYNCS.PHASECHK.TRANS64.TRYWAIT P0, [UR4], R2 ;  /* 0x00000002ff0075a7 */ /* 0x000ea40008001104 */
[----:B--2---:R-:W-:Y:S05]  /*3f60*/  @!P0 BRA `(.L_x_77) ;  /* 0x00000054006c8947 */ /* 0x004fea0003800000 */
.L_x_175:
        /* <DEDUP_REMOVED lines=9> */
.L_x_177:
        /* <DEDUP_REMOVED lines=9> */
.L_x_179:
[----:B------:R-:W-:-:S04]  /*4090*/  UIADD3 UR4, UPT, UPT, UR4, 0x1, URZ ;  /* 0x0000000104047890 */ /* 0x000fc8000fffe0ff */
[----:B------:R-:W-:-:S04]  /*40a0*/  UISETP.NE.AND UP0, UPT, UR4, 0x4, UPT ;  /* 0x000000040400788c */ /* 0x000fc8000bf05270 */
[----:B------:R-:W-:Y:S02]  /*40b0*/  USEL UR5, URZ, 0x1, UP0 ;  /* 0x00000001ff057887 */ /* 0x000fe40008000000 */
[----:B------:R-:W-:-:S04]  /*40c0*/  USEL UR4, UR4, URZ, UP0 ;  /* 0x000000ff04047287 */ /* 0x000fc80008000000 */
[----:B------:R-:W-:Y:S01]  /*40d0*/  ULEA UR4, UR4, UR7, 0x3 ;  /* 0x0000000704047291 */ /* 0x000fe2000f8e18ff */
[----:B------:R-:W-:-:S04]  /*40e0*/  LOP3.LUT R2, R2, UR5, RZ, 0x3c, !PT ;  /* 0x0000000502027c12 */ /* 0x000fc8000f8e3cff */
[----:B------:R-:W-:Y:S01]  /*40f0*/  SHF.L.U32 R2, R2, 0x1f, RZ ;  /* 0x0000001f02027819 */ /* 0x000fe200000006ff */
[----:B-1----:R-:W-:-:S04]  /*4100*/  IMAD.U32 R0, RZ, RZ, UR4 ;  /* 0x00000004ff007e24 */ /* 0x002fc8000f8e00ff */
[----:B------:R1:W2:Y:S03]  /*4110*/  SYNCS.PHASECHK.TRANS64.TRYWAIT P0, [R0+URZ], R2 ;  /* 0x00000002000075a7 */ /* 0x0002a600080011ff */
[----:B--2---:R-:W-:Y:S05]  /*4120*/  @!P0 NANOSLEEP.SYNCS 0x989680 ;  /* 0x009896800000895d */ /* 0x004fea0003900000 */
[----:B------:R-:W2:Y:S02]  /*4130*/  @!P0 SYNCS.PHASECHK.TRANS64 P0, [R0+URZ], R2 ;  /* 0x00000002000085a7 */ /* 0x000ea400080010ff */
[----:B--2---:R-:W-:Y:S05]  /*4140*/  @P0 BRA `(.L_x_80) ;  /* 0x0000000000200947 */ /* 0x004fea0003800000 */
.L_x_81:
[----:B--2---:R2:W4:Y:S02]  /*4150*/  SYNCS.PHASECHK.TRANS64.TRYWAIT P0, [R0+URZ], R2 ;  /* 0x00000002000075a7 */ /* 0x00452400080011ff */
[----:B----4-:R-:W-:Y:S05]  /*4160*/  @!P0 NANOSLEEP.SYNCS 0x989680 ;  /* 0x009896800000895d */ /* 0x010fea0003900000 */
[----:B------:R-:W4:Y:S02]  /*4170*/  @!P0 SYNCS.PHASECHK.TRANS64 P0, [R0+URZ], R2 ;  /* 0x00000002000085a7 */ /* 0x000f2400080010ff */
[----:B----4-:R-:W-:Y:S05]  /*4180*/  @!P0 BRA `(.L_x_81) ;  /* 0xfffffffc00f08947 */ /* 0x010fea000383ffff */
[----:B------:R-:W-:Y:S05]  /*4190*/  BRA `(.L_x_80) ;  /* 0x00000000000c7947 */ /* 0x000fea0003800000 */
.L_x_76:
[----:B------:R-:W-:-:S04]  /*41a0*/  UIADD3 UR4, UPT, UPT, UR26, 0x120, URZ ;  /* 0x000001201a047890 */ /* 0x000fc8000fffe0ff */
[----:B------:R-:W-:-:S09]  /*41b0*/  UPRMT UR4, UR49, 0x654, UR4 ;  /* 0x0000065431047896 */ /* 0x000fd20008000004 */
[----:B------:R-:W-:Y:S03]  /*41c0*/  SYNCS.ARRIVE.TRANS64.RED.A1T0 RZ, [UR4], RZ ;  /* 0x000000ffffff79a7 */ /* 0x000fe60008100404 */
.L_x_80:
[----:B-12---:R-:W-:Y:S01]  /*41d0*/  SHF.L.U32 R2, RZ, 0x1f, RZ ;  /* 0x0000001fff027819 */ /* 0x006fe200000006ff */
[----:B------:R-:W-:Y:S01]  /*41e0*/  UIADD3 UR4, UPT, UPT, UR26, 0x120, URZ ;  /* 0x000001201a047890 */ /* 0x000fe2000fffe0ff */
[----:B------:R-:W-:Y:S02]  /*41f0*/  PLOP3.LUT P0, PT, PT, PT, UP1, 0x80, 0x8 ;  /* 0x000000000008781c */ /* 0x000fe40003f0f018 */
[----:B------:R-:W1:Y:S02]  /*4200*/  SYNCS.PHASECHK.TRANS64.TRYWAIT P1, [UR26+0x120], R2 ;  /* 0x00012002ff0075a7 */ /* 0x000e64000802111a */
[----:B-1----:R-:W-:Y:S09]  /*4210*/  @!P1 BRA `(.L_x_82) ;  /* 0x0000005400089947 */ /* 0x002ff20003800000 */
.L_x_181:
[----:B------:R-:W-:Y:S01]  /*4220*/  @!UP1 UPRMT UR4, UR49, 0x654, UR4 ;  /* 0x0000065431049896 */ /* 0x000fe20008000004 */
[----:B------:R-:W-:Y:S01]  /*4230*/  UMOV UR5, 0xffff ;  /* 0x0000ffff00057882 */ /* 0x000fe20000000000 */
[----:B------:R-:W-:-:S07]  /*4240*/  UMOV UR6, 0x1 ;  /* 0x0000000100067882 */ /* 0x000fce0000000000 */
[----:B------:R-:W-:Y:S01]  /*4250*/  @!P0 SYNCS.ARRIVE.TRANS64.RED.A1T0 RZ, [UR4], RZ ;  /* 0x000000ffffff89a7 */ /* 0x000fe20008100404 */
[----:B------:R-:W-:Y:S01]  /*4260*/  NOP ;  /* 0x0000000000007918 */ /* 0x000fe20000000000 */
[----:B-1----:R-:W1:Y:S01]  /*4270*/  LDS R0, [UR8+0x14] ;  /* 0x00001408ff007984 */ /* 0x002e620008000800 */
[----:B------:R-:W-:-:S04]  /*4280*/  ULOP3.LUT UR4, UR44, 0xffff, URZ, 0xc0, !UPT ;  /* 0x0000ffff2c047892 */ /* 0x000fc8000f8ec0ff */
[----:B------:R-:W-:-:S04]  /*4290*/  USHF.R.U32.HI UR4, URZ, 0x5, UR4 ;  /* 0x00000005ff047899 */ /* 0x000fc80008011604 */
[----:B------:R-:W-:Y:S02]  /*42a0*/  USHF.L.U32 UR5, UR5, UR4, URZ ;  /* 0x0000000405057299 */ /* 0x000fe400080006ff */
[----:B------:R-:W-:-:S04]  /*42b0*/  USHF.L.U32 UR4, UR6, UR4, URZ ;  /* 0x0000000406047299 */ /* 0x000fc800080006ff */
[----:B-1----:R-:W-:-:S04]  /*42c0*/  LOP3.LUT R0, R0, UR5, RZ, 0xc0, !PT ;  /* 0x0000000500007c12 */ /* 0x002fc8000f8ec0ff */
[----:B------:R-:W-:-:S13]  /*42d0*/  ISETP.NE.AND P0, PT, R0, UR5, PT ;  /* 0x0000000500007c0c */ /* 0x000fda000bf05270 */
[----:B------:R-:W-:Y:S05]  /*42e0*/  @P0 BRA `(.L_x_83) ;  /* 0x0000000000580947 */ /* 0x000fea0003800000 */
[----:B------:R-:W1:Y:S02]  /*42f0*/  LDS R0, [UR8+0x18] ;  /* 0x00001808ff007984 */ /* 0x000e640008000800 */
[----:B-1----:R-:W-:-:S04]  /*4300*/  LOP3.LUT R0, R0, UR4, RZ, 0xc0, !PT ;  /* 0x0000000400007c12 */ /* 0x002fc8000f8ec0ff */
[----:B------:R-:W-:-:S13]  /*4310*/  ISETP.NE.AND P0, PT, R0, UR4, PT ;  /* 0x0000000400007c0c */ /* 0x000fda000bf05270 */
[----:B------:R-:W-:Y:S05]  /*4320*/  @P0 BRA `(.L_x_84) ;  /* 0x00000000003c0947 */ /* 0x000fea0003800000 */
[----:B------:R-:W1:Y:S01]  /*4330*/  S2R R2, SR_LANEID ;  /* 0x0000000000027919 */ /* 0x000e620000000000 */
[----:B------:R-:W-:-:S06]  /*4340*/  ULOP3.LUT UR5, URZ, UR5, URZ, 0x33, !UPT ;  /* 0x00000005ff057292 */ /* 0x000fcc000f8e33ff */
[----:B------:R-:W-:-:S04]  /*4350*/  IMAD.U32 R0, RZ, RZ, UR5 ;  /* 0x00000005ff007e24 */ /* 0x000fc8000f8e00ff */
[----:B------:R2:W4:Y:S02]  /*4360*/  REDUX UR7, R0 ;  /* 0x00000000000773c4 */ /* 0x0005240000000000 */
[----:B------:R1:W-:Y:S01]  /*4370*/  UTCATOMSWS.AND URZ, UR5 ;  /* 0x0000000500ff79e3 */ /* 0x0003e20008000000 */
[----:B--2---:R-:W-:Y:S01]  /*4380*/  LOP3.LUT R0, RZ, UR4, RZ, 0x33, !PT ;  /* 0x00000004ff007c12 */ /* 0x004fe2000f8e33ff */
[----:B------:R-:W-:Y:S02]  /*4390*/  VOTEU.ANY UR4, UPT, PT ;  /* 0x0000000000047886 */ /* 0x000fe400038e0100 */
[----:B------:R-:W-:Y:S02]  /*43a0*/  UFLO.U32 UR4, UR4 ;  /* 0x00000004000472bd */ /* 0x000fe400080e0000 */
[----:B------:R-:W2:Y:S04]  /*43b0*/  REDUX UR6, R0 ;  /* 0x00000000000673c4 */ /* 0x000ea80000000000 */
[----:B-1----:R-:W-:-:S02]  /*43c0*/  ISETP.EQ.U32.AND P0, PT, R2, UR4, PT ;  /* 0x0000000402007c0c */ /* 0x002fc4000bf02070 */
[----:B----4-:R-:W-:-:S11]  /*43d0*/  MOV R2, UR7 ;  /* 0x0000000700027c02 */ /* 0x010fd60008000f00 */
[----:B------:R1:W-:Y:S01]  /*43e0*/  @P0 ATOMS.AND RZ, [UR8+0x14], R2 ;  /* 0x00001402ffff098c */ /* 0x0003e2000a800008 */
[----:B--2---:R-:W-:-:S05]  /*43f0*/  IMAD.U32 R0, RZ, RZ, UR6 ;  /* 0x00000006ff007e24 */ /* 0x004fca000f8e00ff */
[----:B------:R1:W-:Y:S01]  /*4400*/  @P0 ATOMS.AND RZ, [UR8+0x18], R0 ;  /* 0x00001800ffff098c */ /* 0x0003e2000a800008 */
[----:B------:R-:W-:Y:S05]  /*4410*/  BRA `(.L_x_85) ;  /* 0x0000000000147947 */ /* 0x000fea0003800000 */
.L_x_84:
[----:B------:R-:W-:Y:S02]  /*4420*/  MOV R2, 0x4440 ;  /* 0x0000444000027802 */ /* 0x000fe40000000f00 */
[----:B---3-5:R-:W-:Y:S05]  /*4430*/  CALL.REL.NOINC `($__internal_0_$__cuda_sm10x_tcgen05_guardrail_trap_col_being_dealloced_not_returned_by_alloc) ;  /* 0x0000005400e87944 */ /* 0x028fea0003c00000 */
[----:B------:R-:W-:Y:S05]  /*4440*/  BRA `(.L_x_85) ;  /* 0x0000000000087947 */ /* 0x000fea0003800000 */
.L_x_83:
[----:B------:R-:W-:Y:S02]  /*4450*/  MOV R2, 0x4470 ;  /* 0x0000447000027802 */ /* 0x000fe40000000f00 */
[----:B---3-5:R-:W-:Y:S05]  /*4460*/  CALL.REL.NOINC `($__internal_2_$__cuda_sm10x_tcgen05_guardrail_trap_unallocated_columns_being_dealloced) ;  /* 0x0000005400f47944 */ /* 0x028fea0003c00000 */
.L_x_85:
[----:B------:R-:W-:Y:S01]  /*4470*/  NOP ;  /* 0x0000000000007918 */ /* 0x000fe20000000000 */
[----:B------:R-:W-:Y:S05]  /*4480*/  EXIT ;  /* 0x000000000000794d */ /* 0x000fea0003800000 */
.L_x_56:
[----:B------:R-:W-:-:S09]  /*4490*/  UISETP.NE.OR UP0, UPT, UR25, 0x3, !UP3 ;  /* 0x000000031900788c */ /* 0x000fd2000df05670 */
[----:B------:R-:W-:Y:S05]  /*44a0*/  BRA.U UP0, `(.L_x_86) ;  /* 0x0000001100b87547 */ /* 0x000fea000b800000 */
[----:B------:R-:W1:Y:S01]  /*44b0*/  LDCU UR31, c[0x0][0x370] ;  /* 0x00006e00ff1f77ac */ /* 0x000e620008000800 */
[----:B------:R-:W2:Y:S01]  /*44c0*/  LDC.64 R16, c[0x0][0x348] ;  /* 0x0000d200ff107b82 */ /* 0x000ea20000000a00 */
[----:B------:R-:W-:Y:S02]  /*44d0*/  HFMA2 R13, -RZ, RZ, 0, 0 ;  /* 0x00000000ff0d7431 */ /* 0x000fe400000001ff */
[----:B------:R-:W-:Y:S01]  /*44e0*/  IMAD.MOV.U32 R15, RZ, RZ, 0x1 ;  /* 0x00000001ff0f7424 */ /* 0x000fe200078e00ff */
[----:B------:R-:W1:Y:S01]  /*44f0*/  LDCU.128 UR48, c[0x0][0xb10] ;  /* 0x00016200ff3077ac */ /* 0x000e620008000c00 */
[----:B------:R-:W-:Y:S01]  /*4500*/  IMAD.MOV.U32 R14, RZ, RZ, RZ ;  /* 0x000000ffff0e7224 */ /* 0x000fe200078e00ff */
[----:B------:R-:W-:Y:S01]  /*4510*/  MOV R7, 0x1000 ;  /* 0x0000100000077802 */ /* 0x000fe20000000f00 */
[----:B------:R-:W3:Y:S01]  /*4520*/  LDCU UR30, c[0x0][0x374] ;  /* 0x00006e80ff1e77ac */ /* 0x000ee20008000800 */
[----:B------:R-:W4:Y:S01]  /*4530*/  LDC.64 R2, c[0x0][0x888] ;  /* 0x00022200ff027b82 */ /* 0x000f220000000a00 */
[----:B------:R-:W3:Y:S01]  /*4540*/  LDCU UR15, c[0x0][0xb0c] ;  /* 0x00016180ff0f77ac */ /* 0x000ee20008000800 */
[----:B------:R-:W2:Y:S06]  /*4550*/  LDCU UR52, c[0x0][0xb20] ;  /* 0x00016400ff3477ac */ /* 0x000eac0008000800 */
[----:B------:R-:W4:Y:S01]  /*4560*/  LDC.64 R4, c[0x0][0x890] ;  /* 0x00022400ff047b82 */ /* 0x000f220000000a00 */
[----:B------:R-:W2:Y:S01]  /*4570*/  LDCU UR4, c[0x0][0xb30] ;  /* 0x00016600ff0477ac */ /* 0x000ea20008000800 */
[----:B------:R-:W-:Y:S01]  /*4580*/  UMOV UR21, 0x400 ;  /* 0x0000040000157882 */ /* 0x000fe20000000000 */
[----:B-1----:R-:W-:-:S02]  /*4590*/  UIMAD.WIDE.U32 UR6, UR31, UR48, URZ ;  /* 0x000000301f0672a5 */ /* 0x002fc4000f8e00ff */
[----:B---3--:R-:W-:Y:S02]  /*45a0*/  UIMAD.WIDE.U32 UR8, UR30, UR51, URZ ;  /* 0x000000331e0872a5 */ /* 0x008fe4000f8e00ff */
[----:B------:R-:W-:Y:S02]  /*45b0*/  ULEA UR21, UR47, UR21, 0x18 ;  /* 0x000000152f157291 */ /* 0x000fe4000f8ec0ff */
[----:B------:R-:W-:Y:S02]  /*45c0*/  UPLOP3.LUT UP2, UPT, UPT, UPT, UPT, 0x40, 0x4 ;  /* 0x000000000004789c */ /* 0x000fe40003f4e870 */
[----:B------:R-:W-:Y:S01]  /*45d0*/  UIADD3 UR37, UPT, UPT, UR21, 0x68, URZ ;  /* 0x0000006815257890 */ /* 0x000fe2000fffe0ff */
[----:B------:R-:W-:Y:S01]  /*45e0*/  UMOV UR6, UR7 ;  /* 0x0000000700067c82 */ /* 0x000fe20008000000 */
[----:B------:R-:W-:Y:S01]  /*45f0*/  UMOV UR38, UR9 ;  /* 0x0000000900267c82 */ /* 0x000fe20008000000 */
[----:B------:R-:W-:Y:S02]  /*4600*/  UISETP.GE.AND UP0, UPT, UR45, 0x1, UPT ;  /* 0x000000012d00788c */ /* 0x000fe4000bf06270 */
[----:B------:R-:W-:Y:S01]  /*4610*/  UISETP.NE.AND UP4, UPT, UR45, 0x1, UPT ;  /* 0x000000012d00788c */ /* 0x000fe2000bf85270 */
[----:B------:R-:W1:Y:S01]  /*4620*/  LDCU.64 UR22, c[0x0][0xb28] ;  /* 0x00016500ff1677ac */ /* 0x000e620008000a00 */
[----:B------:R-:W-:-:S02]  /*4630*/  UISETP.NE.AND UP6, UPT, UR15, 0x1, UPT ;  /* 0x000000010f00788c */ /* 0x000fc4000bfc5270 */
[----:B------:R-:W-:Y:S02]  /*4640*/  UISETP.NE.AND UP5, UPT, UR50, 0x1, UPT ;  /* 0x000000013200788c */ /* 0x000fe4000bfa5270 */
[----:B------:R-:W-:Y:S02]  /*4650*/  UIADD3 UR41, UPT, UPT, UR21, 0x50, URZ ;  /* 0x0000005015297890 */ /* 0x000fe4000fffe0ff */
[----:B------:R-:W-:Y:S02]  /*4660*/  UIADD3 UR33, UPT, UPT, UR21, 0x58, URZ ;  /* 0x0000005815217890 */ /* 0x000fe4000fffe0ff */
[----:B------:R-:W-:Y:S02]  /*4670*/  UIADD3 UR25, UPT, UPT, UR21, 0x60, URZ ;  /* 0x0000006015197890 */ /* 0x000fe4000fffe0ff */
[----:B------:R-:W-:Y:S02]  /*4680*/  UPRMT UR37, UR47, 0x654, UR37 ;  /* 0x000006542f257896 */ /* 0x000fe40008000025 */
[----:B------:R-:W-:-:S02]  /*4690*/  USHF.R.U32.HI UR39, URZ, UR49, UR6 ;  /* 0x00000031ff277299 */ /* 0x000fc40008011606 */
[----:B--2---:R-:W-:Y:S02]  /*46a0*/  USHF.R.U32.HI UR38, URZ, UR52, UR38 ;  /* 0x00000034ff267299 */ /* 0x004fe40008011626 */
[----:B------:R-:W-:-:S11]  /*46b0*/  UISETP.NE.AND UP3, UPT, UR4, 0x1, UPT ;  /* 0x000000010400788c */ /* 0x000fd6000bf65270 */
.L_x_97:
[C---:B------:R-:W-:Y:S02]  /*46c0*/  LEA R12, R14.reuse, UR21, 0x3 ;  /* 0x000000150e0c7c11 */ /* 0x040fe4000f8e18ff */
[----:B------:R-:W-:Y:S02]  /*46d0*/  SHF.L.U32 R0, R13, 0x1f, RZ ;  /* 0x0000001f0d007819 */ /* 0x000fe400000006ff */
[----:B------:R-:W-:Y:S02]  /*46e0*/  LEA R8, R14, UR21, 0x4 ;  /* 0x000000150e087c11 */ /* 0x000fe4000f8e20ff */
[----:B--2---:R-:W2:Y:S02]  /*46f0*/  SYNCS.PHASECHK.TRANS64.TRYWAIT P0, [R12+URZ+0xa0], R0 ;  /* 0x0000a0000c0075a7 */ /* 0x004ea400080011ff */
[----:B--2---:R-:W-:Y:S05]  /*4700*/  @!P0 BRA `(.L_x_87) ;  /* 0x0000004c00e48947 */ /* 0x004fea0003800000 */
.L_x_182:
[----:B------:R-:W3:Y:S01]  /*4710*/  LDS.128 R8, [R8+0x130] ;  /* 0x0001300008087984 */ /* 0x000ee20000000c00 */
[----:B------:R-:W-:Y:S01]  /*4720*/  UISETP.GE.AND UP0, UPT, UR45, 0x1, UPT ;  /* 0x000000012d00788c */ /* 0x000fe2000bf06270 */
[----:B------:R-:W-:Y:S01]  /*4730*/  @!PT LDS RZ, [RZ] ;  /* 0x00000000fffff984 */ /* 0x000fe20000000800 */
[----:B------:R-:W-:Y:S01]  /*4740*/  @!PT LDS RZ, [RZ] ;  /* 0x00000000fffff984 */ /* 0x000fe20000000800 */
[----:B------:R-:W-:Y:S01]  /*4750*/  @!PT LDS RZ, [RZ] ;  /* 0x00000000fffff984 */ /* 0x000fe20000000800 */
[----:B------:R-:W-:Y:S01]  /*4760*/  @!PT LDS RZ, [RZ] ;  /* 0x00000000fffff984 */ /* 0x000fe20000000800 */
[----:B------:R1:W-:Y:S06]  /*4770*/  MEMBAR.ALL.CTA ;  /* 0x0000000000007992 */ /* 0x0003ec0000008000 */
[----:B-1----:R-:W1:Y:S01]  /*4780*/  FENCE.VIEW.ASYNC.S ;  /* 0x00000000000073c6 */ /* 0x002e620000000000 */
[----:B---3--:R-:W-:Y:S11]  /*4790*/  LOP3.LUT P0, RZ, R10, 0x1, RZ, 0xc0, !PT ;  /* 0x000000010aff7812 */ /* 0x008ff6000780c0ff */
[----:B------:R-:W-:Y:S02]  /*47a0*/  @!UPT UIADD3 URZ, UPT, UPT, URZ, URZ, URZ ;  /* 0x000000fffffff290 */ /* 0x000fe4000fffe0ff */
[----:B-1----:R-:W-:Y:S01]  /*47b0*/  VOTEU.ANY UP1, P0 ;  /* 0x0000000000ff7886 */ /* 0x002fe20000020100 */
[----:B------:R-:W-:Y:S11]  /*47c0*/  PLOP3.LUT P0, PT, PT, PT, UP1, 0x80, 0x8 ;  /* 0x000000000008781c */ /* 0x000ff60003f0f018 */
[----:B------:R-:W-:Y:S02]  /*47d0*/  @!UPT UIADD3 URZ, UPT, UPT, URZ, URZ, URZ ;  /* 0x000000fffffff290 */ /* 0x000fe4000fffe0ff */
[----:B--2---:R-:W-:Y:S02]  /*47e0*/  @P0 SHF.R.U32.HI R0, RZ, 0x10, R9 ;  /* 0x00000010ff000819 */ /* 0x004fe40000011609 */
[----:B------:R-:W-:Y:S02]  /*47f0*/  @P0 MOV R6, R8 ;  /* 0x0000000800060202 */ /* 0x000fe40000000f00 */
[----:B------:R-:W-:Y:S01]  /*4800*/  @P0 R2UR UR4, R0 ;  /* 0x00000000000402ca */ /* 0x000fe200000e0000 */
[----:B------:R-:W-:Y:S01]  /*4810*/  VIADD R0, R12, 0xb0 ;  /* 0x000000b00c007836 */ /* 0x000fe20000000000 */
[----:B------:R-:W-:Y:S02]  /*4820*/  @P0 LOP3.LUT R8, R9, 0xffff, RZ, 0xc0, !PT ;  /* 0x0000ffff09080812 */ /* 0x000fe400078ec0ff */
[----:B------:R-:W-:Y:S02]  /*4830*/  @P0 R2UR UR6, R6 ;  /* 0x00000000060602ca */ /* 0x000fe400000e0000 */
[----:B------:R-:W-:Y:S02]  /*4840*/  PRMT R0, RZ, 0x654, R0 ;  /* 0x00000654ff007816 */ /* 0x000fe40000000000 */
[----:B------:R-:W-:Y:S02]  /*4850*/  @P0 R2UR UR5, R8 ;  /* 0x00000000080502ca */ /* 0x000fe400000e0000 */
[----:B------:R1:W-:Y:S03]  /*4860*/  SYNCS.ARRIVE.TRANS64.RED.A1T0 RZ, [R0+URZ], RZ ;  /* 0x000000ff00ff79a7 */ /* 0x0003e600081004ff */
[----:B------:R-:W-:Y:S04]  /*4870*/  @UP1 UMOV UR29, UR4 ;  /* 0x00000004001d1c82 */ /* 0x000fe80008000000 */
[----:B------:R-:W-:Y:S04]  /*4880*/  @UP1 UMOV UR14, UR6 ;  /* 0x00000006000e1c82 */ /* 0x000fe80008000000 */
[----:B------:R-:W-:Y:S01]  /*4890*/  @UP1 UMOV UR13, UR5 ;  /* 0x00000005000d1c82 */ /* 0x000fe20008000000 */
[----:B------:R-:W-:Y:S05]  /*48a0*/  BRA.U !UP0, `(.L_x_88) ;  /* 0x0000000108a47547 */ /* 0x000fea000b800000 */
[----:B------:R-:W-:Y:S02]  /*48b0*/  UIMAD.WIDE.U32 UR16, UR13, UR51, URZ ;  /* 0x000000330d1072a5 */ /* 0x000fe4000f8e00ff */
[----:B------:R-:W-:Y:S02]  /*48c0*/  UIMAD.WIDE.U32 UR18, UR14, UR48, URZ ;  /* 0x000000300e1272a5 */ /* 0x000fe4000f8e00ff */
[----:B------:R-:W-:Y:S02]  /*48d0*/  USEL UR4, UR30, UR38, !UP5 ;  /* 0x000000261e047287 */ /* 0x000fe4000e800000 */
[----:B------:R-:W-:Y:S02]  /*48e0*/  USEL UR7, UR31, UR39, !UP6 ;  /* 0x000000271f077287 */ /* 0x000fe4000f000000 */
[----:B------:R-:W-:Y:S02]  /*48f0*/  UIMAD.WIDE.U32 UR8, UR4, UR22, URZ ;  /* 0x00000016040872a5 */ /* 0x000fe4000f8e00ff */
[----:B------:R-:W-:Y:S01]  /*4900*/  UIMAD.WIDE.U32 UR10, UR7, UR22, URZ ;  /* 0x00000016070a72a5 */ /* 0x000fe2000f8e00ff */
[----:B------:R-:W-:Y:S02]  /*4910*/  UMOV UR5, UR17 ;  /* 0x0000001100057c82 */ /* 0x000fe40008000000 */
[----:B------:R-:W-:Y:S03]  /*4920*/  USHF.R.U32.HI UR6, URZ, UR52, UR5 ;  /* 0x00000034ff067299 */ /* 0x000fe60008011605 */
[----:B------:R-:W-:Y:S01]  /*4930*/  UMOV UR5, UR19 ;  /* 0x0000001300057c82 */ /* 0x000fe20008000000 */
[----:B------:R-:W-:Y:S02]  /*4940*/  USEL UR6, UR13, UR6, !UP5 ;  /* 0x000000060d067287 */ /* 0x000fe4000e800000 */
[----:B------:R-:W-:Y:S03]  /*4950*/  USHF.R.U32.HI UR12, URZ, UR49, UR5 ;  /* 0x00000031ff0c7299 */ /* 0x000fe60008011605 */
[----:B------:R-:W-:Y:S02]  /*4960*/  UMOV UR5, UR9 ;  /* 0x0000000900057c82 */ /* 0x000fe40008000000 */
[----:B------:R-:W-:Y:S03]  /*4970*/  @UP4 USHF.R.U32.HI UR4, URZ, UR23, UR5 ;  /* 0x00000017ff044299 */ /* 0x000fe60008011605 */
[----:B------:R-:W-:Y:S01]  /*4980*/  UMOV UR5, UR11 ;  /* 0x0000000b00057c82 */ /* 0x000fe20008000000 */
[----:B------:R-:W-:Y:S02]  /*4990*/  UIMAD UR4, UR45, UR4, URZ ;  /* 0x000000042d0472a4 */ /* 0x000fe4000f8e02ff */
[----:B------:R-:W-:Y:S02]  /*49a0*/  @UP4 USHF.R.U32.HI UR7, URZ, UR23, UR5 ;  /* 0x00000017ff074299 */ /* 0x000fe40008011605 */
[----:B------:R-:W-:Y:S02]  /*49b0*/  UIMAD.WIDE.U32 UR10, UR6, UR22, URZ ;  /* 0x00000016060a72a5 */ /* 0x000fe4000f8e00ff */
[----:B------:R-:W-:Y:S02]  /*49c0*/  USEL UR5, UR14, UR12, !UP6 ;  /* 0x0000000c0e057287 */ /* 0x000fe4000f000000 */
[----:B------:R-:W-:Y:S02]  /*49d0*/  UIMAD UR8, UR45, UR7, URZ ;  /* 0x000000072d0872a4 */ /* 0x000fe4000f8e02ff */
[----:B------:R-:W-:Y:S03]  /*49e0*/  UISETP.GE.AND UP0, UPT, UR6, UR4, UPT ;  /* 0x000000040600728c */ /* 0x000fe6000bf06270 */
[----:B------:R-:W-:Y:S01]  /*49f0*/  UMOV UR4, UR11 ;  /* 0x0000000b00047c82 */ /* 0x000fe20008000000 */
[----:B------:R-:W-:Y:S02]  /*4a00*/  UISETP.GE.OR UP0, UPT, UR5, UR8, UP0 ;  /* 0x000000080500728c */ /* 0x000fe40008706670 */
[----:B------:R-:W-:Y:S02]  /*4a10*/  USHF.R.U32.HI UR4, URZ, UR23, UR4 ;  /* 0x00000017ff047299 */ /* 0x000fe40008011604 */
[----:B------:R-:W-:Y:S02]  /*4a20*/  UIMAD.WIDE.U32 UR8, UR5, UR22, URZ ;  /* 0x00000016050872a5 */ /* 0x000fe4000f8e00ff */
[----:B------:R-:W-:Y:S04]  /*4a30*/  USEL UR10, UR6, UR4, !UP4 ;  /* 0x00000004060a7287 */ /* 0x000fe8000e000000 */
[----:B------:R-:W-:Y:S01]  /*4a40*/  UIADD3 UR11, UPT, UPT, -UR10, URZ, URZ ;  /* 0x000000ff0a0b7290 */ /* 0x000fe2000fffe1ff */
[----:B------:R-:W-:Y:S02]  /*4a50*/  @!UP0 UMOV UR4, UR9 ;  /* 0x0000000900048c82 */ /* 0x000fe40008000000 */
[----:B------:R-:W-:Y:S02]  /*4a60*/  @!UP0 USHF.R.U32.HI UR4, URZ, UR23, UR4 ;  /* 0x00000017ff048299 */ /* 0x000fe40008011604 */
[----:B------:R-:W-:Y:S02]  /*4a70*/  UIMAD UR8, UR45, UR11, UR6 ;  /* 0x0000000b2d0872a4 */ /* 0x000fe4000f8e0206 */
[----:B------:R-:W-:Y:S04]  /*4a80*/  @!UP0 USEL UR4, UR5, UR4, !UP4 ;  /* 0x0000000405048287 */ /* 0x000fe8000e000000 */
[----:B------:R-:W-:Y:S02]  /*4a90*/  @!UP0 UIMAD UR7, UR7, UR8, UR4 ;  /* 0x00000008070782a4 */ /* 0x000fe4000f8e0204 */
[----:B------:R-:W-:Y:S02]  /*4aa0*/  @!UP0 UIADD3 UR9, UPT, UPT, UR10, -UR4, URZ ;  /* 0x800000040a098290 */ /* 0x000fe4000fffe0ff */
[----:B------:R-:W-:Y:S02]  /*4ab0*/  UIADD3 UR8, UPT, UPT, -UR6, URZ, URZ ;  /* 0x000000ff06087290 */ /* 0x000fe4000fffe1ff */
[----:B------:R-:W-:Y:S02]  /*4ac0*/  UIADD3 UR4, UPT, UPT, -UR5, URZ, URZ ;  /* 0x000000ff05047290 */ /* 0x000fe4000fffe1ff */
[----:B------:R-:W-:Y:S03]  /*4ad0*/  @!UP0 UIMAD UR6, UR9, UR45, UR5 ;  /* 0x0000002d090682a4 */ /* 0x000fe6000f8e0205 */
[----:B------:R-:W-:Y:S01]  /*4ae0*/  @!UP0 UMOV UR5, UR7 ;  /* 0x0000000700058c82 */ /* 0x000fe20008000000 */
[----:B------:R-:W-:Y:S02]  /*4af0*/  UIMAD UR7, UR15, UR4, UR14 ;  /* 0x000000040f0772a4 */ /* 0x000fe4000f8e020e */
[----:B------:R-:W-:Y:S02]  /*4b00*/  UIMAD UR4, UR50, UR8, UR13 ;  /* 0x00000008320472a4 */ /* 0x000fe4000f8e020d */
[----:B------:R-:W-:Y:S02]  /*4b10*/  UIMAD UR14, UR5, UR15, UR7 ;  /* 0x0000000f050e72a4 */ /* 0x000fe4000f8e0207 */
[----:B------:R-:W-:Y:S11]  /*4b20*/  UIMAD UR13, UR6, UR50, UR4 ;  /* 0x00000032060d72a4 */ /* 0x000ff6000f8e0204 */
[----:B------:R-:W-:Y:S01]  /*4b30*/  @!UPT UIADD3 URZ, UPT, UPT, URZ, URZ, URZ ;  /* 0x000000fffffff290 */ /* 0x000fe2000fffe0ff */
.L_x_88:
[----:B------:R-:W2:Y:S01]  /*4b40*/  @!UP3 LDCU.128 UR8, c[0x0][0xb10] ;  /* 0x00016200ff08b7ac */ /* 0x000ea20008000c00 */
[C---:B----4-:R-:W-:Y:S02]  /*4b50*/  ISETP.NE.U32.AND P1, PT, R4.reuse, RZ, PT ;  /* 0x000000ff0400720c */ /* 0x050fe40003f25070 */
[----:B------:R-:W-:Y:S02]  /*4b60*/  ISETP.NE.U32.AND P0, PT, R4, RZ, PT ;  /* 0x000000ff0400720c */ /* 0x000fe40003f05070 */
[C---:B------:R-:W-:Y:S02]  /*4b70*/  ISETP.NE.AND.EX P1, PT, R5.reuse, RZ, PT, P1 ;  /* 0x000000ff0500720c */ /* 0x040fe40003f25310 */
[----:B------:R-:W-:Y:S01]  /*4b80*/  ISETP.NE.AND.EX P0, PT, R5, RZ, PT, P0 ;  /* 0x000000ff0500720c */ /* 0x000fe20003f05300 */
[----:B------:R-:W3:Y:S01]  /*4b90*/  @!UP3 LDCU UR5, c[0x0][0xb0c] ;  /* 0x00016180ff05b7ac */ /* 0x000ee20008000800 */
[----:B------:R-:W-:Y:S01]  /*4ba0*/  SHF.L.U32 R9, R15, 0x1f, RZ ;  /* 0x0000001f0f097819 */ /* 0x000fe200000006ff */
[----:B------:R-:W-:Y:S02]  /*4bb0*/  USHF.L.U32 UR42, UR24, 0x7, URZ ;  /* 0x00000007182a7899 */ /* 0x000fe400080006ff */
[----:B------:R-:W-:Y:S02]  /*4bc0*/  USHF.L.U32 UR43, UR20, 0x6, URZ ;  /* 0x00000006142b7899 */ /* 0x000fe400080006ff */
[----:B--2---:R-:W-:Y:S07]  /*4bd0*/  UIMAD.WIDE.U32 UR6, UR14, UR8, URZ ;  /* 0x000000080e0672a5 */ /* 0x004fee000f8e00ff */
[----:B------:R-:W-:Y:S01]  /*4be0*/  @!UP3 UMOV UR4, UR7 ;  /* 0x000000070004bc82 */ /* 0x000fe20008000000 */
[----:B---3--:R-:W-:Y:S02]  /*4bf0*/  @!UP3 UISETP.NE.AND UP0, UPT, UR5, 0x1, UPT ;  /* 0x000000010500b88c */ /* 0x008fe4000bf05270 */
[----:B------:R-:W-:Y:S02]  /*4c00*/  @!UP3 USHF.R.U32.HI UR4, URZ, UR9, UR4 ;  /* 0x00000009ff04b299 */ /* 0x000fe40008011604 */
[----:B------:R-:W-:Y:S02]  /*4c10*/  UIMAD.WIDE.U32 UR6, UR13, UR11, URZ ;  /* 0x0000000b0d0672a5 */ /* 0x000fe4000f8e00ff */
[----:B------:R-:W-:Y:S02]  /*4c20*/  @!UP3 USEL UR8, UR14, UR4, !UP0 ;  /* 0x000000040e08b287 */ /* 0x000fe4000c000000 */
[----:B------:R-:W-:Y:S03]  /*4c30*/  @!UP3 UISETP.NE.AND UP0, UPT, UR10, 0x1, UPT ;  /* 0x000000010a00b88c */ /* 0x000fe6000bf05270 */
[----:B------:R-:W-:Y:S02]  /*4c40*/  @!UP3 UMOV UR6, UR7 ;  /* 0x000000070006bc82 */ /* 0x000fe40008000000 */
[----:B------:R-:W2:Y:S02]  /*4c50*/  @!UP3 LDCU UR4, c[0x0][0xb20] ;  /* 0x00016400ff04b7ac */ /* 0x000ea40008000800 */
[----:B--2---:R-:W-:Y:S04]  /*4c60*/  @!UP3 USHF.R.U32.HI UR6, URZ, UR4, UR6 ;  /* 0x00000004ff06b299 */ /* 0x004fe80008011606 */
[----:B------:R-:W-:Y:S04]  /*4c70*/  @!UP3 USEL UR6, UR13, UR6, !UP0 ;  /* 0x000000060d06b287 */ /* 0x000fe8000c000000 */
[----:B------:R-:W-:Y:S02]  /*4c80*/  @!UP3 UIADD3 UR4, UPT, UPT, -UR8, UR6, URZ ;  /* 0x000000060804b290 */ /* 0x000fe4000fffe1ff */
[----:B------:R-:W-:Y:S02]  /*4c90*/  @!UP3 UIADD3 UR6, UPT, UPT, UR8, -UR6, URZ ;  /* 0x800000060806b290 */ /* 0x000fe4000fffe0ff */
[----:B------:R-:W-:Y:S02]  /*4ca0*/  @!UP3 UIMAD UR14, UR4, UR5, UR14 ;  /* 0x00000005040eb2a4 */ /* 0x000fe4000f8e020e */
[----:B------:R-:W-:Y:S01]  /*4cb0*/  @!UP3 UIMAD UR13, UR6, UR10, UR13 ;  /* 0x0000000a060db2a4 */ /* 0x000fe2000f8e020d */
[----:B------:R-:W-:Y:S11]  /*4cc0*/  BRA.U UP2, `(.L_x_89) ;  /* 0x0000000102107547 */ /* 0x000ff6000b800000 */
[----:B------:R-:W-:Y:S04]  /*4cd0*/  MOV R6, UR46 ;  /* 0x0000002e00067c02 */ /* 0x000fe80008000f00 */
[----:B------:R-:W-:Y:S04]  /*4ce0*/  SHF.L.U32 R6, R6, 0x1f, RZ ;  /* 0x0000001f06067819 */ /* 0x000fe800000006ff */
[----:B------:R-:W2:Y:S02]  /*4cf0*/  SYNCS.PHASECHK.TRANS64.TRYWAIT P2, [UR21+0x98], R6 ;  /* 0x00009806ff0075a7 */ /* 0x000ea40008041115 */
[----:B--2---:R-:W-:Y:S05]  /*4d00*/  @!P2 BRA `(.L_x_90) ;  /* 0x000000480078a947 */ /* 0x004fea0003800000 */
.L_x_89:
[----:B------:R-:W-:Y:S05]  /*4d10*/  @!P1 BRA `(.L_x_91) ;  /* 0x0000000000309947 */ /* 0x000fea0003800000 */
[----:B------:R-:W-:Y:S01]  /*4d20*/  ISETP.NE.U32.AND P1, PT, R2, RZ, PT ;  /* 0x000000ff0200720c */ /* 0x000fe20003f25070 */
[----:B------:R-:W2:Y:S01]  /*4d30*/  LDCU.64 UR4, c[0x0][0x358] ;  /* 0x00006b00ff0477ac */ /* 0x000ea20008000a00 */
[----:B------:R-:W-:Y:S02]  /*4d40*/  IMAD.MOV.U32 R46, RZ, RZ, 0x1 ;  /* 0x00000001ff2e7424 */ /* 0x000fe400078e00ff */
[----:B------:R-:W-:Y:S11]  /*4d50*/  ISETP.NE.AND.EX P1, PT, R3, RZ, PT, P1 ;  /* 0x000000ff0300720c */ /* 0x000ff60003f25310 */
[----:B------:R-:W-:Y:S02]  /*4d60*/  @!UPT UIADD3 URZ, UPT, UPT, URZ, URZ, URZ ;  /* 0x000000fffffff290 */ /* 0x000fe4000fffe0ff */
[----:B------:R-:W3:Y:S01]  /*4d70*/  @P1 LDC.64 R10, c[0x0][0x888] ;  /* 0x00022200ff0a1b82 */ /* 0x000ee20000000a00 */
[----:B-1----:R-:W-:Y:S04]  /*4d80*/  @P1 IMAD R0, R4, UR36, RZ ;  /* 0x0000002404001c24 */ /* 0x002fe8000f8e02ff */
[----:B---3--:R-:W-:Y:S04]  /*4d90*/  @P1 IMAD.WIDE R10, R0, 0x4, R10 ;  /* 0x00000004000a1825 */ /* 0x008fe800078e020a */
[----:B------:R-:W-:Y:S01]  /*4da0*/  HFMA2 R0, -RZ, RZ, 0, 5.9604644775390625e-08 ;  /* 0x00000001ff007431 */ /* 0x000fe200000001ff */
[----:B--2--5:R2:W5:Y:S04]  /*4db0*/  @P1 LDG.E R27, desc[UR4][R10.64] ;  /* 0x000000040a1b1981 */ /* 0x024568000c1e1900 */
[----:B------:R-:W-:Y:S01]  /*4dc0*/  @!P1 PRMT R46, R0, 0x7610, R46 ;  /* 0x00007610002e9816 */ /* 0x000fe2000000002e */
[----:B--2---:R-:W3:Y:S06]  /*4dd0*/  @!P1 LDC R27, c[0x0][0x880] ;  /* 0x00022000ff1b9b82 */ /* 0x004eec0000000800 */
.L_x_91:
[----:B---3-5:R-:W-:Y:S01]  /*4de0*/  @!P0 FSETP.EQ.AND P1, PT, R27, RZ, PT ;  /* 0x000000ff1b00820b */ /* 0x028fe20003f22000 */
[----:B------:R-:W-:Y:S01]  /*4df0*/  @!UPT UIADD3 URZ, UPT, UPT, URZ, URZ, URZ ;  /* 0x000000fffffff290 */ /* 0x000fe2000fffe0ff */
[----:B------:R-:W-:Y:S11]  /*4e00*/  @!P0 BRA `(.L_x_92) ;  /* 0x0000000000188947 */ /* 0x000ff60003800000 */
[----:B------:R-:W-:Y:S02]  /*4e10*/  LOP3.LUT P0, RZ, R46, 0xff, RZ, 0xc0, !PT ;  /* 0x000000ff2eff7812 */ /* 0x000fe4000780c0ff */
[----:B------:R-:W-:Y:S04]  /*4e20*/  ISETP.NE.U32.AND P1, PT, R2, RZ, PT ;  /* 0x000000ff0200720c */ /* 0x000fe80003f25070 */
[----:B------:R-:W-:Y:S04]  /*4e30*/  ISETP.NE.AND.EX P1, PT, R3, RZ, PT, P1 ;  /* 0x000000ff0300720c */ /* 0x000fe80003f25310 */
[----:B------:R-:W-:Y:S03]  /*4e40*/  PLOP3.LUT P1, PT, P1, PT, PT, 0x8, 0x80 ;  /* 0x000000000080781c */ /* 0x000fe60000f2e170 */
[----:B------:R-:W-:Y:S11]  /*4e50*/  @P0 FSETP.EQ.AND P1, PT, R27, RZ, PT ;  /* 0x000000ff1b00020b */ /* 0x000ff60003f22000 */
[----:B------:R-:W-:Y:S02]  /*4e60*/  @!UPT UIADD3 URZ, UPT, UPT, URZ, URZ, URZ ;  /* 0x000000fffffff290 */ /* 0x000fe4000fffe0ff */
.L_x_92:
[----:B------:R-:W2:Y:S01]  /*4e70*/  SYNCS.PHASECHK.TRANS64.TRYWAIT P2, [UR21+0x70], R9 ;  /* 0x00007009ff0075a7 */ /* 0x000ea20008041115 */
[----:B------:R-:W-:Y:S04]  /*4e80*/  ELECT P0, URZ, PT ;  /* 0x0000000000ff782f */ /* 0x000fe80003800000 */
[----:B------:R-:W-:Y:S11]  /*4e90*/  PLOP3.LUT P1, PT, P1, P0, PT, 0xf2, 0x2f ;  /* 0x00000000002f781c */ /* 0x000ff60000f21e72 */
[----:B------:R-:W-:Y:S02]  /*4ea0*/  @!UPT UIADD3 URZ, UPT, UPT, URZ, URZ, URZ ;  /* 0x000000fffffff290 */ /* 0x000fe4000fffe0ff */
[----:B------:R-:W-:Y:S05]  /*4eb0*/  @!P1 IADD3 R8, P0, PT, R16, 0x580, RZ ;  /* 0x0000058010089810 */ /* 0x000fea0007f1e0ff */
[----:B-1----:R-:W-:Y:S01]  /*4ec0*/  @!P1 IMAD.X R6, RZ, RZ, R17, P0 ;  /* 0x000000ffff069224 */ /* 0x002fe200000e0611 */
[----:B--2---:R-:W-:Y:S07]  /*4ed0*/  @!P2 BRA `(.L_x_93) ;  /* 0x00000048001ca947 */ /* 0x004fee0003800000 */
.L_x_185:
[----:B------:R-:W-:Y:S01]  /*4ee0*/  @!P1 R2UR UR5, R8 ;  /* 0x00000000080592ca */ /* 0x000fe200000e0000 */
[----:B------:R-:W-:Y:S01]  /*4ef0*/  VOTEU.ALL UP0, P1 ;  /* 0x0000000000ff7886 */ /* 0x000fe20000800000 */
[----:B------:R-:W-:Y:S01]  /*4f00*/  @!P1 R2UR UR4, R6 ;  /* 0x00000000060492ca */ /* 0x000fe200000e0000 */
[----:B------:R-:W-:Y:S01]  /*4f10*/  UMOV UR16, 0x0 ;  /* 0x0000000000107882 */ /* 0x000fe20000000000 */
[----:B------:R-:W-:Y:S01]  /*4f20*/  UMOV UR17, 0x10000000 ;  /* 0x1000000000117882 */ /* 0x000fe20000000000 */
[----:B------:R-:W-:Y:S01]  /*4f30*/  UMOV UR44, UR36 ;  /* 0x00000024002c7c82 */ /* 0x000fe20008000000 */
[----:B------:R-:W-:Y:S01]  /*4f40*/  @!UP0 UIADD3 UR40, UPT, UPT, UR21, 0x200, URZ ;  /* 0x0000020015288890 */ /* 0x000fe2000fffe0ff */
[----:B-1----:R-:W-:Y:S01]  /*4f50*/  @!P1 IMAD.MOV.U32 R0, RZ, RZ, 0x1000 ;  /* 0x00001000ff009424 */ /* 0x002fe200078e00ff */
[----:B------:R-:W-:Y:S01]  /*4f60*/  @!UP0 UIADD3 UR10, UPT, UPT, UR42, 0x40, URZ ;  /* 0x000000402a0a8890 */ /* 0x000fe2000fffe0ff */
[----:B------:R-:W-:Y:S01]  /*4f70*/  @!P1 IADD3 R8, P0, PT, R16, 0x580, RZ ;  /* 0x0000058010089810 */ /* 0x000fe20007f1e0ff */
[----:B------:R-:W-:Y:S01]  /*4f80*/  @!UP0 UIADD3 UR8, UPT, UPT, UR21, 0xa00, URZ ;  /* 0x00000a0015088890 */ /* 0x000fe2000fffe0ff */
[----:B------:R-:W-:Y:S02]  /*4f90*/  VOTEU.ALL UP0, P1 ;  /* 0x0000000000ff7886 */ /* 0x000fe40000800000 */
[----:B------:R-:W-:Y:S01]  /*4fa0*/  IMAD.U32 R10, RZ, RZ, UR5 ;  /* 0x00000005ff0a7e24 */ /* 0x000fe2000f8e00ff */
[----:B------:R-:W-:Y:S01]  /*4fb0*/  UMOV UR9, UR41 ;  /* 0x0000002900097c82 */ /* 0x000fe20008000000 */
[----:B------:R-:W-:Y:S01]  /*4fc0*/  IMAD.U32 R11, RZ, RZ, UR4 ;  /* 0x00000004ff0b7e24 */ /* 0x000fe2000f8e00ff */
[----:B------:R-:W-:Y:S01]  /*4fd0*/  UMOV UR11, UR43 ;  /* 0x0000002b000b7c82 */ /* 0x000fe20008000000 */
[----:B------:R-:W-:Y:S01]  /*4fe0*/  UMOV UR12, UR36 ;  /* 0x00000024000c7c82 */ /* 0x000fe20008000000 */
[----:B------:R-:W-:Y:S01]  /*4ff0*/  @!P1 R2UR UR4, R10 ;  /* 0x000000000a0492ca */ /* 0x000fe200000e0000 */
[----:B------:R-:W-:Y:S01]  /*5000*/  UPRMT UR6, UR47, 0x654, UR41 ;  /* 0x000006542f067896 */ /* 0x000fe20008000029 */
[----:B------:R-:W-:Y:S01]  /*5010*/  @!P1 R2UR UR5, R11 ;  /* 0x000000000b0592ca */ /* 0x000fe200000e0000 */
[----:B------:R-:W-:Y:S11]  /*5020*/  @!P1 IMAD.X R6, RZ, RZ, R17, P0 ;  /* 0x000000ffff069224 */ /* 0x000ff600000e0611 */
[----:B------:R-:W-:Y:S01]  /*5030*/  @!UPT UIADD3 URZ, UPT, UPT, URZ, URZ, URZ ;  /* 0x000000fffffff290 */ /* 0x000fe2000fffe0ff */
[----:B------:R1:W-:Y:S01]  /*5040*/  @!UP0 UTMALDG.3D [UR40], [UR4], desc[UR16] ;  /* 0x00001028040085b4 */ /* 0x0003e20008011000 */
[----:B------:R-:W-:Y:S05]  /*5050*/  VOTEU.ALL UP0, P1 ;  /* 0x0000000000ff7886 */ /* 0x000fea0000800000 */
[----:B------:R1:W-:Y:S01]  /*5060*/  @!UP0 UTMALDG.3D [UR8], [UR4], desc[UR16] ;  /* 0x00001008040085b4 */ /* 0x0003e20008011000 */
[----:B------:R1:W-:Y:S01]  /*5070*/  @!P1 SYNCS.ARRIVE.TRANS64.RED.A0TR RZ, [UR21+0x50], R0 ;  /* 0x00005000ffff99a7 */ /* 0x0003e20008300415 */
[----:B------:R-:W-:Y:S01]  /*5080*/  SYNCS.ARRIVE.TRANS64.RED.A1T0 RZ, [UR6], RZ ;  /* 0x000000ffffff79a7 */ /* 0x000fe20008100406 */
[----:B------:R-:W2:Y:S02]  /*5090*/  SYNCS.PHASECHK.TRANS64.TRYWAIT P2, [UR21+0x78], R9 ;  /* 0x00007809ff0075a7 */ /* 0x000ea40008041115 */
[----:B-12---:R-:W-:Y:S05]  /*50a0*/  @!P2 BRA `(.L_x_94) ;  /* 0x0000004400c0a947 */ /* 0x006fea0003800000 */
.L_x_187:
        /* <DEDUP_REMOVED lines=10> */
[----:B------:R-:W-:Y:S02]  /*5150*/  @!UP0 UIADD3 UR10, UPT, UPT, UR42, 0x50, URZ ;  /* 0x000000502a0a8890 */ /* 0x000fe4000fffe0ff */
[----:B------:R-:W-:Y:S01]  /*5160*/  @!UP0 UIADD3 UR8, UPT, UPT, UR21, 0x1a00, URZ ;  /* 0x00001a0015088890 */ /* 0x000fe2000fffe0ff */
[----:B------:R-:W-:Y:S01]  /*5170*/  IMAD.U32 R10, RZ, RZ, UR5 ;  /* 0x00000005ff0a7e24 */ /* 0x000fe2000f8e00ff */
[----:B------:R-:W-:Y:S01]  /*5180*/  VOTEU.ALL UP0, P1 ;  /* 0x0000000000ff7886 */ /* 0x000fe20000800000 */
[----:B------:R-:W-:Y:S01]  /*5190*/  IMAD.U32 R11, RZ, RZ, UR4 ;  /* 0x00000004ff0b7e24 */ /* 0x000fe2000f8e00ff */
[----:B------:R-:W-:Y:S01]  /*51a0*/  UMOV UR9, UR33 ;  /* 0x0000002100097c82 */ /* 0x000fe20008000000 */
[----:B------:R-:W-:Y:S01]  /*51b0*/  UMOV UR11, UR43 ;  /* 0x0000002b000b7c82 */ /* 0x000fe20008000000 */
[----:B------:R-:W-:Y:S01]  /*51c0*/  @!P1 R2UR UR4, R10 ;  /* 0x000000000a0492ca */ /* 0x000fe200000e0000 */
[----:B------:R-:W-:Y:S01]  /*51d0*/  UMOV UR12, UR36 ;  /* 0x00000024000c7c82 */ /* 0x000fe20008000000 */
[----:B------:R-:W-:Y:S01]  /*51e0*/  @!P1 R2UR UR5, R11 ;  /* 0x000000000b0592ca */ /* 0x000fe200000e0000 */
[----:B------:R-:W-:Y:S01]  /*51f0*/  UPRMT UR6, UR47, 0x654, UR33 ;  /* 0x000006542f067896 */ /* 0x000fe20008000021 */
[----:B------:R-:W-:Y:S11]  /*5200*/  @!P1 IMAD.X R6, RZ, RZ, R17, P0 ;  /* 0x000000ffff069224 */ /* 0x000ff600000e0611 */
[----:B------:R1:W-:Y:S01]  /*5210*/  @!UP0 UTMALDG.3D [UR32], [UR4], desc[UR16] ;  /* 0x00001020040085b4 */ /* 0x0003e20008011000 */
[----:B------:R-:W-:Y:S05]  /*5220*/  VOTEU.ALL UP0, P1 ;  /* 0x0000000000ff7886 */ /* 0x000fea0000800000 */
[----:B------:R1:W-:Y:S01]  /*5230*/  @!UP0 UTMALDG.3D [UR8], [UR4], desc[UR16] ;  /* 0x00001008040085b4 */ /* 0x0003e20008011000 */
[----:B------:R1:W-:Y:S01]  /*5240*/  @!P1 SYNCS.ARRIVE.TRANS64.RED.A0TR RZ, [UR21+0x58], R0 ;  /* 0x00005800ffff99a7 */ /* 0x0003e20008300415 */
[----:B------:R-:W-:Y:S01]  /*5250*/  SYNCS.ARRIVE.TRANS64.RED.A1T0 RZ, [UR6], RZ ;  /* 0x000000ffffff79a7 */ /* 0x000fe20008100406 */
[----:B------:R-:W2:Y:S02]  /*5260*/  SYNCS.PHASECHK.TRANS64.TRYWAIT P2, [UR21+0x80], R9 ;  /* 0x00008009ff0075a7 */ /* 0x000ea40008041115 */
[----:B-12---:R-:W-:Y:S05]  /*5270*/  @!P2 BRA `(.L_x_95) ;  /* 0x000000440064a947 */ /* 0x006fea0003800000 */
.L_x_189:
        /* <DEDUP_REMOVED lines=9> */
[----:B------:R-:W-:Y:S01]  /*5310*/  VIADD R14, R14, 0x1 ;  /* 0x000000010e0e7836 */ /* 0x000fe20000000000 */
        /* <DEDUP_REMOVED lines=10> */
[----:B------:R-:W-:Y:S01]  /*53c0*/  UMOV UR12, UR36 ;  /* 0x00000024000c7c82 */ /* 0x000fe20008000000 */
[----:B------:R-:W-:Y:S11]  /*53d0*/  UPRMT UR6, UR47, 0x654, UR25 ;  /* 0x000006542f067896 */ /* 0x000ff60008000019 */
[----:B------:R1:W-:Y:S01]  /*53e0*/  @!UP0 UTMALDG.3D [UR24], [UR4], desc[UR16] ;  /* 0x00001018040085b4 */ /* 0x0003e20008011000 */
[----:B------:R-:W-:Y:S05]  /*53f0*/  VOTEU.ALL UP0, P1 ;  /* 0x0000000000ff7886 */ /* 0x000fea0000800000 */
[----:B------:R1:W-:Y:S01]  /*5400*/  @!UP0 UTMALDG.3D [UR8], [UR4], desc[UR16] ;  /* 0x00001008040085b4 */ /* 0x0003e20008011000 */
[----:B------:R1:W-:Y:S01]  /*5410*/  @!P1 SYNCS.ARRIVE.TRANS64.RED.A0TR RZ, [UR21+0x60], R0 ;  /* 0x00006000ffff99a7 */ /* 0x0003e20008300415 */
[----:B------:R-:W-:Y:S01]  /*5420*/  SYNCS.ARRIVE.TRANS64.RED.A1T0 RZ, [UR6], RZ ;  /* 0x000000ffffff79a7 */ /* 0x000fe20008100406 */
[----:B------:R-:W2:Y:S02]  /*5430*/  SYNCS.PHASECHK.TRANS64.TRYWAIT P0, [UR21+0x88], R9 ;  /* 0x00008809ff0075a7 */ /* 0x000ea40008001115 */
[----:B-12---:R-:W-:Y:S05]  /*5440*/  @!P0 BRA `(.L_x_96) ;  /* 0x0000004400088947 */ /* 0x006fea0003800000 */
.L_x_191:
[----:B------:R-:W-:Y:S01]  /*5450*/  UIADD3 UR24, UPT, UPT, UR13, UR63, URZ ;  /* 0x0000003f0d187290 */ /* 0x000fe2000fffe0ff */
[----:B------:R-:W-:Y:S01]  /*5460*/  @!P1 IADD3 R6, P0, PT, R16, 0x580, RZ ;  /* 0x0000058010069810 */ /* 0x000fe20007f1e0ff */
[----:B------:R-:W-:Y:S01]  /*5470*/  UPLOP3.LUT UP2, UPT, UPT, UPT, UPT, 0x80, 0x8 ;  /* 0x000000000008789c */ /* 0x000fe20003f4f070 */
[----:B------:R-:W-:Y:S01]  /*5480*/  R2UR UR26, R50 ;  /* 0x00000000321a72ca */ /* 0x000fe200000e0000 */
[----:B------:R-:W-:Y:S01]  /*5490*/  VOTEU.ALL UP0, P1 ;  /* 0x0000000000ff7886 */ /* 0x000fe20000800000 */
[----:B------:R-:W-:Y:S01]  /*54a0*/  @!P1 R2UR UR5, R6 ;  /* 0x00000000060592ca */ /* 0x000fe200000e0000 */
[----:B-1----:R-:W-:Y:S01]  /*54b0*/  @!P1 IMAD.X R0, RZ, RZ, R17, P0 ;  /* 0x000000ffff009224 */ /* 0x002fe200000e0611 */
[----:B------:R-:W-:Y:S01]  /*54c0*/  UMOV UR6, 0x0 ;  /* 0x0000000000067882 */ /* 0x000fe20000000000 */
[----:B------:R-:W-:Y:S01]  /*54d0*/  UMOV UR7, 0x10000000 ;  /* 0x1000000000077882 */ /* 0x000fe20000000000 */
[----:B------:R-:W-:Y:S01]  /*54e0*/  @!UP0 UIADD3 UR18, UPT, UPT, UR42, 0x30, URZ ;  /* 0x000000302a128890 */ /* 0x000fe2000fffe0ff */
[----:B------:R-:W-:Y:S01]  /*54f0*/  ISETP.NE.AND P0, PT, R14, 0x2, PT ;  /* 0x000000020e00780c */ /* 0x000fe20003f05270 */
[----:B------:R-:W-:Y:S01]  /*5500*/  @!UP0 UIADD3 UR16, UPT, UPT, UR21, 0x3200, URZ ;  /* 0x0000320015108890 */ /* 0x000fe2000fffe0ff */
[----:B------:R-:W-:Y:S01]  /*5510*/  @!P1 R2UR UR4, R0 ;  /* 0x00000000000492ca */ /* 0x000fe200000e0000 */
[----:B------:R-:W-:Y:S01]  /*5520*/  @!UP0 UIADD3 UR17, UPT, UPT, UR21, 0x68, URZ ;  /* 0x0000006815118890 */ /* 0x000fe2000fffe0ff */
[----:B------:R-:W-:Y:S01]  /*5530*/  SEL R0, RZ, 0x1, P0 ;  /* 0x00000001ff007807 */ /* 0x000fe20000000000 */
[----:B------:R-:W-:Y:S01]  /*5540*/  @!UP0 UIADD3 UR10, UPT, UPT, UR42, 0x70, URZ ;  /* 0x000000702a0a8890 */ /* 0x000fe2000fffe0ff */
[----:B------:R-:W-:Y:S01]  /*5550*/  LOP3.LUT R15, R15, 0x1, RZ, 0x3c, !PT ;  /* 0x000000010f0f7812 */ /* 0x000fe200078e3cff */
[----:B------:R-:W-:Y:S01]  /*5560*/  @!UP0 UIADD3 UR8, UPT, UPT, UR21, 0x3a00, URZ ;  /* 0x00003a0015088890 */ /* 0x000fe2000fffe0ff */
[----:B------:R-:W-:Y:S01]  /*5570*/  IMAD.U32 R8, RZ, RZ, UR5 ;  /* 0x00000005ff087e24 */ /* 0x000fe2000f8e00ff */
[----:B------:R-:W-:Y:S01]  /*5580*/  VOTEU.ALL UP0, P1 ;  /* 0x0000000000ff7886 */ /* 0x000fe20000800000 */
[----:B------:R-:W-:Y:S01]  /*5590*/  UMOV UR19, UR43 ;  /* 0x0000002b00137c82 */ /* 0x000fe20008000000 */
[----:B------:R-:W-:Y:S01]  /*55a0*/  UMOV UR20, UR36 ;  /* 0x0000002400147c82 */ /* 0x000fe20008000000 */
[----:B------:R-:W-:Y:S01]  /*55b0*/  UMOV UR11, UR43 ;  /* 0x0000002b000b7c82 */ /* 0x000fe20008000000 */
[----:B------:R-:W-:Y:S01]  /*55c0*/  UMOV UR12, UR36 ;  /* 0x00000024000c7c82 */ /* 0x000fe20008000000 */
[----:B------:R-:W-:Y:S01]  /*55d0*/  UMOV UR9, UR17 ;  /* 0x0000001100097c82 */ /* 0x000fe20008000000 */
[----:B------:R-:W-:Y:S01]  /*55e0*/  IMAD.U32 R9, RZ, RZ, UR4 ;  /* 0x00000004ff097e24 */ /* 0x000fe2000f8e00ff */
[----:B------:R-:W-:Y:S01]  /*55f0*/  @!P1 R2UR UR4, R8 ;  /* 0x00000000080492ca */ /* 0x000fe200000e0000 */
[----:B------:R-:W-:Y:S01]  /*5600*/  UMOV UR36, UR29 ;  /* 0x0000001d00247c82 */ /* 0x000fe20008000000 */
[----:B------:R-:W-:Y:S02]  /*5610*/  LOP3.LUT R13, R13, R0, RZ, 0x3c, !PT ;  /* 0x000000000d0d7212 */ /* 0x000fe400078e3cff */
[----:B------:R-:W-:Y:S02]  /*5620*/  @!P1 R2UR UR5, R9 ;  /* 0x00000000090592ca */ /* 0x000fe400000e0000 */
[----:B------:R-:W-:Y:S11]  /*5630*/  SEL R14, R14, RZ, P0 ;  /* 0x000000ff0e0e7207 */ /* 0x000ff60000000000 */
[----:B------:R1:W-:Y:S01]  /*5640*/  @!UP0 UTMALDG.3D [UR16], [UR4], desc[UR6] ;  /* 0x00000610040085b4 */ /* 0x0003e20008011000 */
[----:B------:R-:W-:Y:S05]  /*5650*/  VOTEU.ALL UP0, P1 ;  /* 0x0000000000ff7886 */ /* 0x000fea0000800000 */
[----:B------:R2:W-:Y:S01]  /*5660*/  @!UP0 UTMALDG.3D [UR8], [UR4], desc[UR6] ;  /* 0x00000608040085b4 */ /* 0x0005e20008011000 */
[----:B------:R2:W-:Y:S01]  /*5670*/  @!P1 SYNCS.ARRIVE.TRANS64.RED.A0TR RZ, [UR21+0x68], R7 ;  /* 0x00006807ffff99a7 */ /* 0x0005e20008300415 */
[----:B------:R-:W-:Y:S01]  /*5680*/  SYNCS.ARRIVE.TRANS64.RED.A1T0 RZ, [UR37], RZ ;  /* 0x000000ffffff79a7 */ /* 0x000fe20008100425 */
[----:B-1----:R-:W-:Y:S01]  /*5690*/  UIADD3 UR20, UPT, UPT, UR14, UR26, URZ ;  /* 0x0000001a0e147290 */ /* 0x002fe2000fffe0ff */
[----:B------:R-:W-:Y:S11]  /*56a0*/  BRA.U UP1, `(.L_x_97) ;  /* 0xfffffff101047547 */ /* 0x000ff6000b83ffff */
[----:B------:R-:W-:-:S04]  /*56b0*/  SHF.L.U32 R2, R15, 0x1f, RZ ;  /* 0x0000001f0f027819 */ /* 0x000fc800000006ff */
[----:B------:R-:W1:Y:S02]  /*56c0*/  SYNCS.PHASECHK.TRANS64.TRYWAIT P0, [UR21+0x70], R2 ;  /* 0x00007002ff0075a7 */ /* 0x000e640008001115 */
[----:B-1----:R-:W-:Y:S05]  /*56d0*/  @!P0 BRA `(.L_x_98) ;  /* 0x00000040007c8947 */ /* 0x002fea0003800000 */
.L_x_193:
[----:B------:R-:W3:Y:S02]  /*56e0*/  SYNCS.PHASECHK.TRANS64.TRYWAIT P0, [UR21+0x78], R2 ;  /* 0x00007802ff0075a7 */ /* 0x000ee40008001115 */
[----:B---3--:R-:W-:Y:S05]  /*56f0*/  @!P0 BRA `(.L_x_99) ;  /* 0x00000040008c8947 */ /* 0x008fea0003800000 */
.L_x_195:
[----:B------:R-:W3:Y:S02]  /*5700*/  SYNCS.PHASECHK.TRANS64.TRYWAIT P0, [UR21+0x80], R2 ;  /* 0x00008002ff0075a7 */ /* 0x000ee40008001115 */
[----:B---3--:R-:W-:Y:S05]  /*5710*/  @!P0 BRA `(.L_x_100) ;  /* 0x00000040009c8947 */ /* 0x008fea0003800000 */
.L_x_197:
[----:B-1----:R-:W-:-:S07]  /*5720*/  MOV R0, UR21 ;  /* 0x0000001500007c02 */ /* 0x002fce0008000f00 */
.L_x_101:
[----:B-1----:R-:W-:-:S04]  /*5730*/  SHF.L.U32 R2, R15, 0x1f, RZ ;  /* 0x0000001f0f027819 */ /* 0x002fc800000006ff */
[----:B------:R1:W3:Y:S03]  /*5740*/  SYNCS.PHASECHK.TRANS64.TRYWAIT P0, [R0+URZ+0x88], R2 ;  /* 0x00008802000075a7 */ /* 0x0002e600080011ff */
[----:B---3--:R-:W-:Y:S05]  /*5750*/  @!P0 NANOSLEEP.SYNCS 0x989680 ;  /* 0x009896800000895d */ /* 0x008fea0003900000 */
[----:B------:R-:W3:Y:S02]  /*5760*/  @!P0 SYNCS.PHASECHK.TRANS64 P0, [R0+URZ+0x88], R2 ;  /* 0x00008802000085a7 */ /* 0x000ee400080010ff */
[----:B--23--:R-:W-:Y:S05]  /*5770*/  @P0 EXIT ;  /* 0x000000000000094d */ /* 0x00cfea0003800000 */
[----:B------:R-:W-:Y:S05]  /*5780*/  BRA `(.L_x_101) ;  /* 0xfffffffc00e87947 */ /* 0x000fea000383ffff */
.L_x_86:
[----:B------:R-:W-:-:S06]  /*5790*/  UISETP.GE.AND UP0, UPT, UR25, 0x4, UPT ;  /* 0x000000041900788c */ /* 0x000fcc000bf06270 */
[----:B------:R-:W-:-:S13]  /*57a0*/  PLOP3.LUT P0, PT, PT, PT, UP0, 0x80, 0x8 ;  /* 0x000000000008781c */ /* 0x000fda0003f0f008 */
[----:B------:R-:W-:Y:S05]  /*57b0*/  @!P0 EXIT ;  /* 0x000000000000894d */ /* 0x000fea0003800000 */
[----:B------:R-:W-:Y:S01]  /*57c0*/  BAR.SYNC.DEFER_BLOCKING 0x6, 0xa0 ;  /* 0x0182800000007b1d */ /* 0x000fe20000010000 */
[C---:B------:R-:W-:Y:S01]  /*57d0*/  IMAD.SHL.U32 R45, R60.reuse, 0x10, RZ ;  /* 0x000000103c2d7824 */ /* 0x040fe200078e00ff */
[C---:B------:R-:W-:Y:S01]  /*57e0*/  SHF.L.U32 R3, R47.reuse, 0x15, RZ ;  /* 0x000000152f037819 */ /* 0x040fe200000006ff */
[C---:B------:R-:W-:Y:S02]  /*57f0*/  IMAD.U32 R23, R60.reuse, 0x10000, RZ ;  /* 0x000100003c177824 */ /* 0x040fe400078e00ff */
[----:B------:R-:W-:Y:S02]  /*5800*/  HFMA2 R59, -RZ, RZ, 0, 5.9604644775390625e-08 ;  /* 0x00000001ff3b7431 */ /* 0x000fe400000001ff */
[----:B------:R-:W-:Y:S01]  /*5810*/  IMAD.SHL.U32 R2, R60, 0x2, RZ ;  /* 0x000000023c027824 */ /* 0x000fe200078e00ff */
[----:B------:R-:W-:Y:S01]  /*5820*/  UMOV UR43, 0x400 ;  /* 0x00000400002b7882 */ /* 0x000fe20000000000 */
[----:B------:R-:W1:Y:S01]  /*5830*/  LDCU.64 UR4, c[0x0][0x890] ;  /* 0x00011200ff0477ac */ /* 0x000e620008000a00 */
[----:B------:R-:W2:Y:S01]  /*5840*/  LDC.64 R42, c[0x0][0x8b0] ;  /* 0x00022c00ff2a7b82 */ /* 0x000ea20000000a00 */
[----:B------:R-:W-:Y:S01]  /*5850*/  IMAD.SHL.U32 R6, R47, 0x200, RZ ;  /* 0x000002002f067824 */ /* 0x000fe200078e00ff */
[C---:B------:R-:W-:Y:S01]  /*5860*/  LOP3.LUT R7, R45.reuse, 0x40, RZ, 0xc0, !PT ;  /* 0x000000402d077812 */ /* 0x040fe200078ec0ff */
[----:B------:R-:W-:Y:S01]  /*5870*/  ULEA UR43, UR47, UR43, 0x18 ;  /* 0x0000002b2f2b7291 */ /* 0x000fe2000f8ec0ff */
[----:B------:R-:W-:Y:S01]  /*5880*/  LOP3.LUT R44, R45, 0x5b0, RZ, 0xc0, !PT ;  /* 0x000005b02d2c7812 */ /* 0x000fe200078ec0ff */
[----:B------:R-:W-:Y:S01]  /*5890*/  IMAD.MOV.U32 R22, RZ, RZ, RZ ;  /* 0x000000ffff167224 */ /* 0x000fe200078e00ff */
[----:B------:R-:W-:Y:S01]  /*58a0*/  LOP3.LUT R3, R3, 0x200000, RZ, 0xc0, !PT ;  /* 0x0020000003037812 */ /* 0x000fe200078ec0ff */
[----:B------:R-:W-:Y:S01]  /*58b0*/  IMAD.MOV.U32 R58, RZ, RZ, RZ ;  /* 0x000000ffff3a7224 */ /* 0x000fe200078e00ff */
[----:B------:R-:W3:Y:S01]  /*58c0*/  LDC.64 R40, c[0x0][0x8a8] ;  /* 0x00022a00ff287b82 */ /* 0x000ee20000000a00 */
[----:B------:R-:W-:Y:S01]  /*58d0*/  LOP3.LUT R2, R7, 0x8, R2, 0xf8, !PT ;  /* 0x0000000807027812 */ /* 0x000fe200078ef802 */
[----:B------:R-:W-:Y:S01]  /*58e0*/  IMAD.MOV.U32 R55, RZ, RZ, RZ ;  /* 0x000000ffff377224 */ /* 0x000fe200078e00ff */
[----:B------:R-:W-:Y:S01]  /*58f0*/  LOP3.LUT R44, R44, 0x200, R6, 0xf8, !PT ;  /* 0x000002002c2c7812 */ /* 0x000fe200078ef806 */
[----:B------:R-:W4:Y:S01]  /*5900*/  LDCU UR60, c[0x0][0x370] ;  /* 0x00006e00ff3c77ac */ /* 0x000f220008000800 */
[----:B------:R-:W-:-:S02]  /*5910*/  LOP3.LUT R23, R3, 0x400000, R23, 0xf8, !PT ;  /* 0x0040000003177812 */ /* 0x000fc400078ef817 */
[----:B------:R-:W-:Y:S01]  /*5920*/  LOP3.LUT P0, RZ, R45, 0x40, RZ, 0xc0, !PT ;  /* 0x000000402dff7812 */ /* 0x000fe2000780c0ff */
[----:B------:R-:W4:Y:S01]  /*5930*/  LDS R0, [UR43+0x150] ;  /* 0x0001502bff007984 */ /* 0x000f220008000800 */
[----:B-1----:R-:W-:Y:S01]  /*5940*/  IMAD.U32 R49, RZ, RZ, UR4 ;  /* 0x00000004ff317e24 */ /* 0x002fe2000f8e00ff */
[----:B------:R-:W-:Y:S01]  /*5950*/  UIADD3 UR4, UPT, UPT, UR43, 0x200, URZ ;  /* 0x000002002b047890 */ /* 0x000fe2000fffe0ff */
[----:B------:R-:W-:Y:S01]  /*5960*/  LOP3.LUT R44, R44, R2, RZ, 0xfc, !PT ;  /* 0x000000022c2c7212 */ /* 0x000fe200078efcff */
[----:B------:R-:W-:Y:S01]  /*5970*/  IMAD.U32 R48, RZ, RZ, UR5 ;  /* 0x00000005ff307e24 */ /* 0x000fe2000f8e00ff */
[----:B------:R-:W-:Y:S01]  /*5980*/  P2R R2, PR, RZ, 0x1 ;  /* 0x00000001ff027803 */ /* 0x000fe20000000000 */
[----:B------:R-:W1:Y:S01]  /*5990*/  LDCU UR42, c[0x0][0xb0c] ;  /* 0x00016180ff2a77ac */ /* 0x000e620008000800 */
[----:B------:R-:W-:Y:S01]  /*59a0*/  LOP3.LUT R60, R60, 0x60, RZ, 0xc0, !PT ;  /* 0x000000603c3c7812 */ /* 0x000fe200078ec0ff */
[----:B------:R-:W-:Y:S01]  /*59b0*/  IMAD.U32 R52, RZ, RZ, UR4 ;  /* 0x00000004ff347e24 */ /* 0x000fe2000f8e00ff */
[----:B------:R-:W-:Y:S01]  /*59c0*/  MOV R57, RZ ;  /* 0x000000ff00397202 */ /* 0x000fe20000000f00 */
[----:B------:R-:W1:Y:S01]  /*59d0*/  LDCU UR39, c[0x0][0xb30] ;  /* 0x00016600ff2777ac */ /* 0x000e620008000800 */
[----:B------:R-:W1:Y:S01]  /*59e0*/  LDCU.64 UR54, c[0x0][0x888] ;  /* 0x00011100ff3677ac */ /* 0x000e620008000a00 */
[----:B------:R-:W1:Y:S01]  /*59f0*/  LDCU.64 UR40, c[0x0][0xb28] ;  /* 0x00016500ff2877ac */ /* 0x000e620008000a00 */
[----:B------:R-:W1:Y:S01]  /*5a00*/  LDCU.128 UR56, c[0x0][0xb10] ;  /* 0x00016200ff3877ac */ /* 0x000e620008000c00 */
[----:B------:R-:W1:Y:S01]  /*5a10*/  LDCU UR53, c[0x0][0x374] ;  /* 0x00006e80ff3577ac */ /* 0x000e620008000800 */
[----:B------:R-:W-:Y:S01]  /*5a20*/  UMOV UR52, URZ ;  /* 0x000000ff00347c82 */ /* 0x000fe20008000000 */
[----:B------:R-:W-:Y:S01]  /*5a30*/  UMOV UR46, URZ ;  /* 0x000000ff002e7c82 */ /* 0x000fe20008000000 */
[----:B-1234-:R-:W-:-:S07]  /*5a40*/  IMAD.IADD R23, R0, 0x1, R23 ;  /* 0x0000000100177824 */ /* 0x01efce00078e0217 */
.L_x_145:
[----:B------:R-:W-:Y:S02]  /*5a50*/  LEA R3, R55, UR43, 0x3 ;  /* 0x0000002b37037c11 */ /* 0x000fe4000f8e18ff */
[----:B------:R-:W-:Y:S02]  /*5a60*/  SHF.L.U32 R0, R57, 0x1f, RZ ;  /* 0x0000001f39007819 */ /* 0x000fe400000006ff */
[----:B-1----:R-:W-:Y:S02]  /*5a70*/  LEA R4, R55, UR43, 0x4 ;  /* 0x0000002b37047c11 */ /* 0x002fe4000f8e20ff */
[----:B------:R-:W1:Y:S02]  /*5a80*/  SYNCS.PHASECHK.TRANS64.TRYWAIT P0, [R3+URZ+0xa0], R0 ;  /* 0x0000a000030075a7 */ /* 0x000e6400080011ff */
[----:B-1----:R-:W-:Y:S05]  /*5a90*/  @!P0 BRA `(.L_x_102) ;  /* 0x0000003c00d48947 */ /* 0x002fea0003800000 */
.L_x_198:
        /* <DEDUP_REMOVED lines=8> */
[----:B--2---:R-:W-:Y:S11]  /*5b20*/  LOP3.LUT P0, RZ, R6, 0x1, RZ, 0xc0, !PT ;  /* 0x0000000106ff7812 */ /* 0x004ff6000780c0ff */
[----:B------:R-:W-:Y:S02]  /*5b30*/  @!UPT UIADD3 URZ, UPT, UPT, URZ, URZ, URZ ;  /* 0x000000fffffff290 */ /* 0x000fe4000fffe0ff */
[----:B---3--:R-:W-:Y:S01]  /*5b40*/  VOTEU.ANY UP1, P0 ;  /* 0x0000000000ff7886 */ /* 0x008fe20000020100 */
[----:B------:R-:W-:Y:S01]  /*5b50*/  PLOP3.LUT P0, PT, PT, PT, UP1, 0x80, 0x8 ;  /* 0x000000000008781c */ /* 0x000fe20003f0f018 */
[----:B------:R-:W-:Y:S11]  /*5b60*/  UP2UR UR62, UPR, URZ, 0x2 ;  /* 0x00000002ff3e7883 */ /* 0x000ff60008000000 */
[----:B------:R-:W-:Y:S01]  /*5b70*/  @!UPT UIADD3 URZ, UPT, UPT, URZ, URZ, URZ ;  /* 0x000000fffffff290 */ /* 0x000fe2000fffe0ff */
[----:B-1----:R-:W-:Y:S02]  /*5b80*/  @P0 SHF.R.U32.HI R0, RZ, 0x10, R5 ;  /* 0x00000010ff000819 */ /* 0x002fe40000011605 */
        /* <DEDUP_REMOVED lines=12> */
[----:B------:R-:W2:Y:S01]  /*5c50*/  LDCU UR12, c[0x0][0xb20] ;  /* 0x00016400ff0c77ac */ /* 0x000ea20008000800 */
[----:B------:R-:W-:Y:S02]  /*5c60*/  UIMAD.WIDE.U32 UR4, UR53, UR59, URZ ;  /* 0x0000003b350472a5 */ /* 0x000fe4000f8e00ff */
[----:B------:R-:W-:Y:S02]  /*5c70*/  UIMAD.WIDE.U32 UR6, UR60, UR56, URZ ;  /* 0x000000383c0672a5 */ /* 0x000fe4000f8e00ff */
[----:B------:R-:W-:Y:S02]  /*5c80*/  UISETP.NE.AND UP0, UPT, UR58, 0x1, UPT ;  /* 0x000000013a00788c */ /* 0x000fe4000bf05270 */
[----:B------:R-:W-:Y:S02]  /*5c90*/  UIMAD.WIDE.U32 UR8, UR37, UR59, URZ ;  /* 0x0000003b250872a5 */ /* 0x000fe4000f8e00ff */
[----:B------:R-:W-:Y:S02]  /*5ca0*/  UIMAD.WIDE.U32 UR10, UR38, UR56, URZ ;  /* 0x00000038260a72a5 */ /* 0x000fe4000f8e00ff */
[----:B------:R-:W-:Y:S02]  /*5cb0*/  UISETP.NE.AND UP1, UPT, UR42, 0x1, UPT ;  /* 0x000000012a00788c */ /* 0x000fe4000bf25270 */
[----:B------:R-:W-:Y:S01]  /*5cc0*/  UISETP.NE.AND UP2, UPT, UR45, 0x1, UPT ;  /* 0x000000012d00788c */ /* 0x000fe2000bf45270 */
[----:B------:R-:W-:Y:S02]  /*5cd0*/  UMOV UR4, UR5 ;  /* 0x0000000500047c82 */ /* 0x000fe40008000000 */
[----:B--2---:R-:W-:Y:S03]  /*5ce0*/  USHF.R.U32.HI UR5, URZ, UR12, UR4 ;  /* 0x0000000cff057299 */ /* 0x004fe60008011604 */
[----:B------:R-:W-:Y:S02]  /*5cf0*/  UMOV UR4, UR7 ;  /* 0x0000000700047c82 */ /* 0x000fe40008000000 */
[----:B------:R-:W-:Y:S02]  /*5d00*/  USHF.R.U32.HI UR7, URZ, UR57, UR4 ;  /* 0x00000039ff077299 */ /* 0x000fe40008011604 */
[----:B------:R-:W-:Y:S02]  /*5d10*/  USEL UR4, UR53, UR5, !UP0 ;  /* 0x0000000535047287 */ /* 0x000fe4000c000000 */
[----:B------:R-:W-:Y:S01]  /*5d20*/  USEL UR7, UR60, UR7, !UP1 ;  /* 0x000000073c077287 */ /* 0x000fe2000c800000 */
[----:B------:R-:W-:Y:S01]  /*5d30*/  UMOV UR5, UR9 ;  /* 0x0000000900057c82 */ /* 0x000fe20008000000 */
[----:B------:R-:W-:Y:S02]  /*5d40*/  UIMAD.WIDE.U32 UR8, UR4, UR40, URZ ;  /* 0x00000028040872a5 */ /* 0x000fe4000f8e00ff */
[----:B------:R-:W-:Y:S03]  /*5d50*/  USHF.R.U32.HI UR6, URZ, UR12, UR5 ;  /* 0x0000000cff067299 */ /* 0x000fe60008011605 */
[----:B------:R-:W-:Y:S01]  /*5d60*/  UMOV UR5, UR11 ;  /* 0x0000000b00057c82 */ /* 0x000fe20008000000 */
[----:B------:R-:W-:Y:S02]  /*5d70*/  UIMAD.WIDE.U32 UR10, UR7, UR40, URZ ;  /* 0x00000028070a72a5 */ /* 0x000fe4000f8e00ff */
[----:B------:R-:W-:Y:S02]  /*5d80*/  USHF.R.U32.HI UR12, URZ, UR57, UR5 ;  /* 0x00000039ff0c7299 */ /* 0x000fe40008011605 */
[----:B------:R-:W-:Y:S01]  /*5d90*/  USEL UR6, UR37, UR6, !UP0 ;  /* 0x0000000625067287 */ /* 0x000fe2000c000000 */
[----:B------:R-:W-:Y:S02]  /*5da0*/  UMOV UR5, UR9 ;  /* 0x0000000900057c82 */ /* 0x000fe40008000000 */
[----:B------:R-:W-:Y:S01]  /*5db0*/  UMOV UR10, UR11 ;  /* 0x0000000b000a7c82 */ /* 0x000fe20008000000 */
[----:B------:R-:W-:Y:S02]  /*5dc0*/  @UP2 USHF.R.U32.HI UR4, URZ, UR41, UR5 ;  /* 0x00000029ff042299 */ /* 0x000fe40008011605 */
[----:B------:R-:W-:Y:S02]  /*5dd0*/  @UP2 USHF.R.U32.HI UR7, URZ, UR41, UR10 ;  /* 0x00000029ff072299 */ /* 0x000fe4000801160a */
[----:B------:R-:W-:Y:S02]  /*5de0*/  UIMAD UR4, UR45, UR4, URZ ;  /* 0x000000042d0472a4 */ /* 0x000fe4000f8e02ff */
        /* <DEDUP_REMOVED lines=8> */
[----:B------:R-:W-:Y:S02]  /*5e70*/  USEL UR11, UR6, UR4, !UP2 ;  /* 0x00000004060b7287 */ /* 0x000fe4000d000000 */
[----:B------:R-:W-:Y:S02]  /*5e80*/  UIADD3 UR8, UPT, UPT, -UR5, URZ, URZ ;  /* 0x000000ff05087290 */ /* 0x000fe4000fffe1ff */
[----:B------:R-:W-:Y:S01]  /*5e90*/  UIADD3 UR10, UPT, UPT, -UR11, URZ, URZ ;  /* 0x000000ff0b0a7290 */ /* 0x000fe2000fffe1ff */
[----:B------:R-:W-:Y:S01]  /*5ea0*/  @!UP0 UMOV UR4, UR9 ;  /* 0x0000000900048c82 */ /* 0x000fe20008000000 */
[----:B------:R-:W-:Y:S02]  /*5eb0*/  UIADD3 UR9, UPT, UPT, -UR6, URZ, URZ ;  /* 0x000000ff06097290 */ /* 0x000fe4000fffe1ff */
[----:B------:R-:W-:Y:S02]  /*5ec0*/  @!UP0 USHF.R.U32.HI UR4, URZ, UR41, UR4 ;  /* 0x00000029ff048299 */ /* 0x000fe40008011604 */
[----:B------:R-:W-:Y:S02]  /*5ed0*/  UIMAD UR10, UR45, UR10, UR6 ;  /* 0x0000000a2d0a72a4 */ /* 0x000fe4000f8e0206 */
[----:B------:R-:W-:Y:S04]  /*5ee0*/  @!UP0 USEL UR4, UR5, UR4, !UP2 ;  /* 0x0000000405048287 */ /* 0x000fe8000d000000 */
[----:B------:R-:W-:Y:S02]  /*5ef0*/  @!UP0 UIMAD UR10, UR7, UR10, UR4 ;  /* 0x0000000a070a82a4 */ /* 0x000fe4000f8e0204 */
[----:B------:R-:W-:Y:S02]  /*5f00*/  @!UP0 UIADD3 UR11, UPT, UPT, UR11, -UR4, URZ ;  /* 0x800000040b0b8290 */ /* 0x000fe4000fffe0ff */
[----:B------:R-:W-:Y:S02]  /*5f10*/  UIMAD UR7, UR42, UR8, UR38 ;  /* 0x000000082a0772a4 */ /* 0x000fe4000f8e0226 */
[----:B------:R-:W-:Y:S02]  /*5f20*/  @!UP0 UIMAD UR6, UR11, UR45, UR5 ;  /* 0x0000002d0b0682a4 */ /* 0x000fe4000f8e0205 */
[----:B------:R-:W-:Y:S01]  /*5f30*/  UIMAD UR4, UR58, UR9, UR37 ;  /* 0x000000093a0472a4 */ /* 0x000fe2000f8e0225 */
[----:B------:R-:W-:Y:S02]  /*5f40*/  @!UP0 UMOV UR5, UR10 ;  /* 0x0000000a00058c82 */ /* 0x000fe40008000000 */
[----:B------:R-:W-:Y:S02]  /*5f50*/  UIMAD UR38, UR5, UR42, UR7 ;  /* 0x0000002a052672a4 */ /* 0x000fe4000f8e0207 */
[----:B------:R-:W-:Y:S11]  /*5f60*/  UIMAD UR37, UR6, UR58, UR4 ;  /* 0x0000003a062572a4 */ /* 0x000ff6000f8e0204 */
[----:B------:R-:W-:Y:S01]  /*5f70*/  @!UPT UIADD3 URZ, UPT, UPT, URZ, URZ, URZ ;  /* 0x000000fffffff290 */ /* 0x000fe2000fffe0ff */
.L_x_103:
[----:B------:R-:W-:Y:S01]  /*5f80*/  UISETP.NE.AND UP0, UPT, UR39, 0x1, UPT ;  /* 0x000000012700788c */ /* 0x000fe2000bf05270 */
[----:B------:R-:W-:Y:S01]  /*5f90*/  LOP3.LUT P0, RZ, R52, 0x90, RZ, 0xc0, !PT ;  /* 0x0000009034ff7812 */ /* 0x000fe2000780c0ff */
[----:B------:R-:W-:Y:S01]  /*5fa0*/  USHF.L.U32 UR50, UR20, 0x6, URZ ;  /* 0x0000000614327899 */ /* 0x000fe200080006ff */
[----:B------:R-:W-:Y:S01]  /*5fb0*/  BSSY.RECONVERGENT B6, `(.L_x_104) ;  /* 0x0000034000067945 */ /* 0x000fe20003800200 */
[----:B------:R-:W-:Y:S01]  /*5fc0*/  USHF.L.U32 UR49, UR24, 0x7, URZ ;  /* 0x0000000718317899 */ /* 0x000fe200080006ff */
[----:B------:R-:W-:Y:S06]  /*5fd0*/  IADD3 R55, PT, PT, R55, 0x1, RZ ;  /* 0x0000000137377810 */ /* 0x000fec0007ffe0ff */
[----:B------:R-:W2:Y:S01]  /*5fe0*/  @!UP0 LDCU.128 UR12, c[0x0][0xb10] ;  /* 0x00016200ff0c87ac */ /* 0x000ea20008000c00 */
[----:B------:R-:W3:Y:S01]  /*5ff0*/  @!UP0 LDCU UR5, c[0x0][0xb0c] ;  /* 0x00016180ff0587ac */ /* 0x000ee20008000800 */
[----:B------:R-:W4:Y:S01]  /*6000*/  @!UP0 LDCU UR10, c[0x0][0xb20] ;  /* 0x00016400ff0a87ac */ /* 0x000f220008000800 */
[----:B--2---:R-:W-:Y:S02]  /*6010*/  UIMAD.WIDE.U32 UR8, UR38, UR12, URZ ;  /* 0x0000000c260872a5 */ /* 0x004fe4000f8e00ff */
[----:B------:R-:W-:Y:S02]  /*6020*/  UIMAD.WIDE.U32 UR6, UR37, UR15, URZ ;  /* 0x0000000f250672a5 */ /* 0x000fe4000f8e00ff */
[----:B------:R-:W-:Y:S03]  /*6030*/  @!UP0 UISETP.NE.AND UP1, UPT, UR14, 0x1, UPT ;  /* 0x000000010e00888c */ /* 0x000fe6000bf25270 */
[----:B------:R-:W-:Y:S01]  /*6040*/  @!UP0 UMOV UR4, UR9 ;  /* 0x0000000900048c82 */ /* 0x000fe20008000000 */
[----:B---3--:R-:W-:Y:S02]  /*6050*/  @!UP0 UISETP.NE.AND UP2, UPT, UR5, 0x1, UPT ;  /* 0x000000010500888c */ /* 0x008fe4000bf45270 */
[----:B------:R-:W-:Y:S01]  /*6060*/  @!UP0 USHF.R.U32.HI UR4, URZ, UR13, UR4 ;  /* 0x0000000dff048299 */ /* 0x000fe20008011604 */
[----:B------:R-:W-:Y:S02]  /*6070*/  @!UP0 UMOV UR6, UR7 ;  /* 0x0000000700068c82 */ /* 0x000fe40008000000 */
[----:B----4-:R-:W-:Y:S02]  /*6080*/  @!UP0 USHF.R.U32.HI UR6, URZ, UR10, UR6 ;  /* 0x0000000aff068299 */ /* 0x010fe40008011606 */
[----:B------:R-:W-:Y:S02]  /*6090*/  @!UP0 USEL UR7, UR38, UR4, !UP2 ;  /* 0x0000000426078287 */ /* 0x000fe4000d000000 */
[----:B------:R-:W-:Y:S04]  /*60a0*/  @!UP0 USEL UR6, UR37, UR6, !UP1 ;  /* 0x0000000625068287 */ /* 0x000fe8000c800000 */
[----:B------:R-:W-:Y:S02]  /*60b0*/  @!UP0 UIADD3 UR4, UPT, UPT, -UR7, UR6, URZ ;  /* 0x0000000607048290 */ /* 0x000fe4000fffe1ff */
[----:B------:R-:W-:Y:S02]  /*60c0*/  @!UP0 UIADD3 UR6, UPT, UPT, UR7, -UR6, URZ ;  /* 0x8000000607068290 */ /* 0x000fe4000fffe0ff */
[----:B------:R-:W-:Y:S02]  /*60d0*/  @!UP0 UIMAD UR38, UR4, UR5, UR38 ;  /* 0x00000005042682a4 */ /* 0x000fe4000f8e0226 */
[----:B------:R-:W-:Y:S01]  /*60e0*/  @!UP0 UIMAD UR37, UR6, UR14, UR37 ;  /* 0x0000000e062582a4 */ /* 0x000fe2000f8e0225 */
[----:B------:R-:W-:Y:S11]  /*60f0*/  @!P0 BRA `(.L_x_105) ;  /* 0x00000000007c8947 */ /* 0x000ff60003800000 */
[----:B------:R-:W2:Y:S01]  /*6100*/  LDCU.64 UR8, c[0x4][0x80] ;  /* 0x01001000ff0877ac */ /* 0x000ea20008000a00 */
[----:B------:R-:W-:Y:S01]  /*6110*/  MOV R2, 0x0 ;  /* 0x0000000000027802 */ /* 0x000fe20000000f00 */
[----:B------:R-:W-:Y:S02]  /*6120*/  HFMA2 R12, -RZ, RZ, 0, 5.9604644775390625e-08 ;  /* 0x00000001ff0c7431 */ /* 0x000fe400000001ff */
[----:B------:R-:W-:Y:S01]  /*6130*/  IMAD.MOV.U32 R8, RZ, RZ, 0x70 ;  /* 0x00000070ff087424 */ /* 0x000fe200078e00ff */
[----:B------:R3:W4:Y:S01]  /*6140*/  LDC.64 R14, c[0x4][R2] ;  /* 0x01000000020e7b82 */ /* 0x0007220000000a00 */
[----:B------:R-:W1:Y:S01]  /*6150*/  LDCU.64 UR6, c[0x4][0x88] ;  /* 0x01001100ff0677ac */ /* 0x000e620008000a00 */
[----:B------:R-:W-:Y:S01]  /*6160*/  IMAD.MOV.U32 R13, RZ, RZ, RZ ;  /* 0x000000ffff0d7224 */ /* 0x000fe200078e00ff */
[----:B------:R-:W1:Y:S01]  /*6170*/  LDCU.64 UR4, c[0x4][0x8] ;  /* 0x01000100ff0477ac */ /* 0x000e620008000a00 */
[----:B--2---:R-:W-:Y:S01]  /*6180*/  MOV R5, UR9 ;  /* 0x0000000900057c02 */ /* 0x004fe20008000f00 */
[----:B------:R-:W-:Y:S01]  /*6190*/  IMAD.U32 R4, RZ, RZ, UR8 ;  /* 0x00000008ff047e24 */ /* 0x000fe2000f8e00ff */
[----:B-1----:R-:W-:Y:S01]  /*61a0*/  MOV R7, UR7 ;  /* 0x0000000700077c02 */ /* 0x002fe20008000f00 */
[----:B------:R-:W-:Y:S01]  /*61b0*/  IMAD.U32 R6, RZ, RZ, UR6 ;  /* 0x00000006ff067e24 */ /* 0x000fe2000f8e00ff */
[----:B------:R-:W-:Y:S01]  /*61c0*/  MOV R11, UR5 ;  /* 0x00000005000b7c02 */ /* 0x000fe20008000f00 */
[----:B------:R-:W-:Y:S02]  /*61d0*/  IMAD.U32 R10, RZ, RZ, UR4 ;  /* 0x00000004ff0a7e24 */ /* 0x000fe4000f8e00ff */
[----:B------:R-:W-:Y:S07]  /*61e0*/  LEPC R20, `(.L_x_106) ;  /* 0x000000001014794e */ /* 0x000fee0000000000 */
[----:B---345:R-:W-:Y:S05]  /*61f0*/  CALL.ABS.NOINC R14 ;  /* 0x000000000e007343 */ /* 0x038fea0003c00000 */
.L_x_106:
[----:B------:R-:W1:Y:S01]  /*6200*/  LDCU.64 UR8, c[0x4][0x80] ;  /* 0x01001000ff0877ac */ /* 0x000e620008000a00 */
[----:B------:R-:W2:Y:S01]  /*6210*/  LDC.64 R2, c[0x4][R2] ;  /* 0x0100000002027b82 */ /* 0x000ea20000000a00 */
[----:B------:R-:W-:Y:S02]  /*6220*/  HFMA2 R12, -RZ, RZ, 0, 5.9604644775390625e-08 ;  /* 0x00000001ff0c7431 */ /* 0x000fe400000001ff */
[----:B------:R-:W-:Y:S02]  /*6230*/  IMAD.MOV.U32 R8, RZ, RZ, 0x70 ;  /* 0x00000070ff087424 */ /* 0x000fe400078e00ff */
[----:B------:R-:W-:Y:S01]  /*6240*/  IMAD.MOV.U32 R13, RZ, RZ, RZ ;  /* 0x000000ffff0d7224 */ /* 0x000fe200078e00ff */
[----:B------:R-:W3:Y:S01]  /*6250*/  LDCU.64 UR6, c[0x4][0x88] ;  /* 0x01001100ff0677ac */ /* 0x000ee20008000a00 */
[----:B------:R-:W4:Y:S01]  /*6260*/  LDCU.64 UR4, c[0x4][0x8] ;  /* 0x01000100ff0477ac */ /* 0x000f220008000a00 */
[----:B-1----:R-:W-:Y:S02]  /*6270*/  MOV R4, UR8 ;  /* 0x0000000800047c02 */ /* 0x002fe40008000f00 */
[----:B------:R-:W-:Y:S02]  /*6280*/  MOV R5, UR9 ;  /* 0x0000000900057c02 */ /* 0x000fe40008000f00 */
[----:B---3--:R-:W-:Y:S01]  /*6290*/  MOV R7, UR7 ;  /* 0x0000000700077c02 */ /* 0x008fe20008000f00 */
[----:B------:R-:W-:Y:S01]  /*62a0*/  IMAD.U32 R6, RZ, RZ, UR6 ;  /* 0x00000006ff067e24 */ /* 0x000fe2000f8e00ff */
[----:B----4-:R-:W-:Y:S01]  /*62b0*/  MOV R11, UR5 ;  /* 0x00000005000b7c02 */ /* 0x010fe20008000f00 */
[----:B------:R-:W-:Y:S02]  /*62c0*/  IMAD.U32 R10, RZ, RZ, UR4 ;  /* 0x00000004ff0a7e24 */ /* 0x000fe4000f8e00ff */
[----:B------:R-:W-:Y:S07]  /*62d0*/  LEPC R20, `(.L_x_105) ;  /* 0x000000001014794e */ /* 0x000fee0000000000 */
[----:B--2---:R-:W-:Y:S05]  /*62e0*/  CALL.ABS.NOINC R2 ;  /* 0x0000000002007343 */ /* 0x004fea0003c00000 */
.L_x_105:
[----:B------:R-:W-:Y:S05]  /*62f0*/  BSYNC.RECONVERGENT B6 ;  /* 0x0000000000067941 */ /* 0x000fea0003800200 */
.L_x_104:
[----:B------:R-:W-:Y:S02]  /*6300*/  R2UR UR6, R51 ;  /* 0x00000000330672ca */ /* 0x000fe400000e0000 */
[----:B------:R-:W-:Y:S02]  /*6310*/  R2UR UR5, R49 ;  /* 0x00000000310572ca */ /* 0x000fe400000e0000 */
[----:B------:R-:W-:Y:S02]  /*6320*/  R2UR UR4, R48 ;  /* 0x00000000300472ca */ /* 0x000fe400000e0000 */
[----:B------:R-:W-:Y:S02]  /*6330*/  ISETP.NE.U32.AND P4, PT, R42, RZ, PT ;  /* 0x000000ff2a00720c */ /* 0x000fe40003f85070 */
[----:B------:R-:W-:Y:S02]  /*6340*/  ISETP.NE.U32.AND P2, PT, RZ, UR54, PT ;  /* 0x00000036ff007c0c */ /* 0x000fe4000bf45070 */
[----:B------:R-:W-:Y:S02]  /*6350*/  ISETP.NE.AND.EX P4, PT, R43, RZ, PT, P4 ;  /* 0x000000ff2b00720c */ /* 0x000fe40003f85340 */
[----:B------:R-:W-:Y:S01]  /*6360*/  ISETP.NE.AND.EX P2, PT, RZ, UR55, PT, P2 ;  /* 0x00000037ff007c0c */ /* 0x000fe2000bf45320 */
[----:B------:R-:W-:Y:S02]  /*6370*/  UISETP.NE.AND UP2, UPT, UR6, URZ, UPT ;  /* 0x000000ff0600728c */ /* 0x000fe4000bf45270 */
[----:B------:R-:W-:Y:S04]  /*6380*/  UISETP.NE.U32.AND UP0, UPT, UR5, URZ, UPT ;  /* 0x000000ff0500728c */ /* 0x000fe8000bf05070 */
[----:B------:R-:W-:Y:S01]  /*6390*/  UISETP.NE.AND.EX UP1, UPT, UR4, URZ, UPT, UP0 ;  /* 0x000000ff0400728c */ /* 0x000fe2000bf25300 */
[----:B------:R-:W-:Y:S01]  /*63a0*/  PLOP3.LUT P1, PT, PT, PT, UP2, 0x80, 0x8 ;  /* 0x000000000008781c */ /* 0x000fe20003f2f028 */
[----:B------:R-:W-:Y:S03]  /*63b0*/  UPLOP3.LUT UP0, UPT, UPT, UPT, UPT, 0x40, 0x4 ;  /* 0x000000000004789c */ /* 0x000fe60003f0e870 */
[----:B------:R-:W-:Y:S06]  /*63c0*/  @UP2 UPLOP3.LUT UP0, UPT, UPT, UPT, UP1, 0x80, 0x8 ;  /* 0x000000000008289c */ /* 0x000fec0003f0f010 */
[----:B------:R-:W-:Y:S01]  /*63d0*/  PLOP3.LUT P0, PT, PT, PT, UP0, 0x80, 0x8 ;  /* 0x000000000008781c */ /* 0x000fe20003f0f008 */
[----:B------:R-:W-:Y:S01]  /*63e0*/  @!UPT UIADD3 URZ, UPT, UPT, URZ, URZ, URZ ;  /* 0x000000fffffff290 */ /* 0x000fe2000fffe0ff */
[----:B------:R-:W-:Y:S11]  /*63f0*/  BRA.U !UP1, `(.L_x_107) ;  /* 0x0000000109407547 */ /* 0x000ff6000b800000 */
[----:B------:R-:W-:Y:S01]  /*6400*/  UISETP.NE.U32.AND UP0, UPT, UR54, URZ, UPT ;  /* 0x000000ff3600728c */ /* 0x000fe2000bf05070 */
[----:B------:R-:W-:Y:S01]  /*6410*/  R2UR UR6, R49 ;  /* 0x00000000310672ca */ /* 0x000fe200000e0000 */
[----:B------:R-:W2:Y:S01]  /*6420*/  LDCU.64 UR8, c[0x0][0x358] ;  /* 0x00006b00ff0877ac */ /* 0x000ea20008000a00 */
[----:B------:R-:W-:Y:S02]  /*6430*/  HFMA2 R46, -RZ, RZ, 0, 5.9604644775390625e-08 ;  /* 0x00000001ff2e7431 */ /* 0x000fe400000001ff */
[----:B-1----:R-:W-:Y:S01]  /*6440*/  IMAD.MOV.U32 R0, RZ, RZ, 0x1 ;  /* 0x00000001ff007424 */ /* 0x002fe200078e00ff */
[----:B------:R-:W-:Y:S06]  /*6450*/  UISETP.NE.AND.EX UP0, UPT, UR55, URZ, UPT, UP0 ;  /* 0x000000ff3700728c */ /* 0x000fec000bf05300 */
[----:B------:R-:W-:Y:S05]  /*6460*/  PLOP3.LUT P3, PT, PT, PT, UP0, 0x80, 0x8 ;  /* 0x000000000008781c */ /* 0x000fea0003f6f008 */
[----:B------:R-:W1:Y:S01]  /*6470*/  @UP0 LDCU.64 UR4, c[0x0][0x888] ;  /* 0x00011100ff0407ac */ /* 0x000e620008000a00 */
[----:B------:R-:W-:Y:S07]  /*6480*/  @UP0 UIMAD UR6, UR36, UR6, URZ ;  /* 0x00000006240602a4 */ /* 0x000fee000f8e02ff */
[----:B------:R-:W-:Y:S01]  /*6490*/  @!P3 PRMT R46, R0, 0x7610, R46 ;  /* 0x00007610002eb816 */ /* 0x000fe2000000002e */
[----:B-1----:R-:W-:Y:S06]  /*64a0*/  @UP0 UIMAD.WIDE UR4, UR6, 0x4, UR4 ;  /* 0x00000004060408a5 */ /* 0x002fec000f8e0204 */
[----:B------:R-:W-:Y:S02]  /*64b0*/  IMAD.U32 R2, RZ, RZ, UR4 ;  /* 0x00000004ff027e24 */ /* 0x000fe4000f8e00ff */
[----:B------:R-:W-:Y:S03]  /*64c0*/  IMAD.U32 R3, RZ, RZ, UR5 ;  /* 0x00000005ff037e24 */ /* 0x000fe6000f8e00ff */
[----:B------:R-:W1:Y:S02]  /*64d0*/  @!UP0 LDCU UR4, c[0x0][0x880] ;  /* 0x00011000ff0487ac */ /* 0x000e640008000800 */
[----:B--2--5:R2:W5:Y:S02]  /*64e0*/  @P3 LDG.E R27, desc[UR8][R2.64] ;  /* 0x00000008021b3981 */ /* 0x024564000c1e1900 */
[----:B-12---:R-:W-:Y:S02]  /*64f0*/  @!P3 MOV R27, UR4 ;  /* 0x00000004001bbc02 */ /* 0x006fe40008000f00 */
.L_x_107:
[----:B------:R-:W-:Y:S05]  /*6500*/  @!P4 BRA `(.L_x_108) ;  /* 0x000000000024c947 */ /* 0x000fea0003800000 */
[----:B------:R-:W-:Y:S01]  /*6510*/  ISETP.NE.U32.AND P3, PT, R40, RZ, PT ;  /* 0x000000ff2800720c */ /* 0x000fe20003f65070 */
[----:B------:R-:W2:Y:S03]  /*6520*/  LDCU.64 UR4, c[0x0][0x358] ;  /* 0x00006b00ff0477ac */ /* 0x000ea60008000a00 */
[----:B------:R-:W-:Y:S11]  /*6530*/  ISETP.NE.AND.EX P3, PT, R41, RZ, PT, P3 ;  /* 0x000000ff2900720c */ /* 0x000ff60003f65330 */
[----:B------:R-:W-:Y:S02]  /*6540*/  @!UPT UIADD3 URZ, UPT, UPT, URZ, URZ, URZ ;  /* 0x000000fffffff290 */ /* 0x000fe4000fffe0ff */
[----:B------:R-:W3:Y:S01]  /*6550*/  @P3 LDC.64 R2, c[0x0][0x8a8] ;  /* 0x00022a00ff023b82 */ /* 0x000ee20000000a00 */
[----:B-1----:R-:W-:Y:S04]  /*6560*/  @P3 IMAD R0, R42, UR36, RZ ;  /* 0x000000242a003c24 */ /* 0x002fe8000f8e02ff */
[----:B---3--:R-:W-:Y:S05]  /*6570*/  @P3 IMAD.WIDE R2, R0, 0x4, R2 ;  /* 0x0000000400023825 */ /* 0x008fea00078e0202 */
[----:B--2--5:R2:W5:Y:S02]  /*6580*/  @P3 LDG.E R24, desc[UR4][R2.64] ;  /* 0x0000000402183981 */ /* 0x024564000c1e1900 */
[----:B--2---:R-:W3:Y:S02]  /*6590*/  @!P3 LDC R24, c[0x0][0x8a0] ;  /* 0x00022800ff18bb82 */ /* 0x004ee40000000800 */
.L_x_108:
[----:B-----5:R-:W-:Y:S01]  /*65a0*/  FSETP.NEU.AND P3, PT, R27, RZ, PT ;  /* 0x000000ff1b00720b */ /* 0x020fe20003f6d000 */
[----:B------:R-:W-:Y:S01]  /*65b0*/  IMAD.SHL.U32 R56, R44, 0x2, RZ ;  /* 0x000000022c387824 */ /* 0x000fe200078e00ff */
[----:B------:R-:W-:Y:S01]  /*65c0*/  SEL R3, RZ, 0xffffffff, P2 ;  /* 0xffffffffff037807 */ /* 0x000fe20001000000 */
[----:B------:R-:W-:Y:S01]  /*65d0*/  BSSY B1, `(.L_x_109) ;  /* 0x0000034000017945 */ /* 0x000fe20003800000 */
[----:B------:R-:W-:Y:S01]  /*65e0*/  @P1 LOP3.LUT P2, RZ, R46, 0xff, RZ, 0xc0, !PT ;  /* 0x000000ff2eff1812 */ /* 0x000fe2000784c0ff */
[----:B------:R-:W-:Y:S01]  /*65f0*/  IMAD.MOV.U32 R63, RZ, RZ, 0x1 ;  /* 0x00000001ff3f7424 */ /* 0x000fe200078e00ff */
[----:B-1----:R-:W-:Y:S01]  /*6600*/  @P1 SEL R0, RZ, 0xffffffff, P3 ;  /* 0xffffffffff001807 */ /* 0x002fe20001800000 */
[C---:B------:R-:W-:Y:S01]  /*6610*/  IMAD R25, R22.reuse, 0x40, R23 ;  /* 0x0000004016197824 */ /* 0x040fe200078e0217 */
[----:B------:R-:W-:Y:S01]  /*6620*/  LOP3.LUT R59, R59, 0x1, RZ, 0x3c, !PT ;  /* 0x000000013b3b7812 */ /* 0x000fe200078e3cff */
[----:B------:R-:W-:Y:S01]  /*6630*/  IMAD.MOV.U32 R26, RZ, RZ, RZ ;  /* 0x000000ffff1a7224 */ /* 0x000fe200078e00ff */
[C---:B------:R-:W-:Y:S02]  /*6640*/  @P0 SEL R0, R3.reuse, R0, !P2 ;  /* 0x0000000003000207 */ /* 0x040fe40005000000 */
[----:B------:R-:W-:Y:S02]  /*6650*/  CS2R R38, SRZ ;  /* 0x0000000000267805 */ /* 0x000fe4000001ff00 */
[----:B------:R-:W-:Y:S02]  /*6660*/  LEA R53, R22, UR43, 0x3 ;  /* 0x0000002b16357c11 */ /* 0x000fe4000f8e18ff */
[----:B------:R-:W-:Y:S02]  /*6670*/  CS2R R36, SRZ ;  /* 0x0000000000247805 */ /* 0x000fe4000001ff00 */
[----:B------:R-:W-:Y:S02]  /*6680*/  @P1 LOP3.LUT R0, R0, 0x1, RZ, 0xc0, !PT ;  /* 0x0000000100001812 */ /* 0x000fe400078ec0ff */
[----:B------:R-:W-:Y:S02]  /*6690*/  CS2R R30, SRZ ;  /* 0x00000000001e7805 */ /* 0x000fe4000001ff00 */
[----:B------:R-:W-:Y:S02]  /*66a0*/  PLOP3.LUT P2, PT, PT, PT, UP1, 0x80, 0x8 ;  /* 0x000000000008781c */ /* 0x000fe40003f4f018 */
[----:B------:R-:W-:Y:S02]  /*66b0*/  CS2R R28, SRZ ;  /* 0x00000000001c7805 */ /* 0x000fe4000001ff00 */
[----:B------:R-:W-:Y:S01]  /*66c0*/  ISETP.NE.U32.OR P6, PT, R0, 0x1, !P1 ;  /* 0x000000010000780c */ /* 0x000fe20004fc5470 */
[----:B------:R-:W-:Y:S01]  /*66d0*/  VIADD R62, R56, UR43 ;  /* 0x0000002b383e7c36 */ /* 0x000fe20008000000 */
[----:B------:R-:W-:Y:S02]  /*66e0*/  LOP3.LUT P4, R54, R46, 0xff, RZ, 0xc0, !PT ;  /* 0x000000ff2e367812 */ /* 0x000fe4000788c0ff */
[----:B------:R-:W-:Y:S02]  /*66f0*/  SEL R2, RZ, 0xffffffff, P3 ;  /* 0xffffffffff027807 */ /* 0x000fe40001800000 */
[----:B------:R-:W-:Y:S03]  /*6700*/  P2R R61, PR, RZ, 0x40 ;  /* 0x00000040ff3d7803 */ /* 0x000fe60000000000 */
[----:B------:R-:W-:Y:S04]  /*6710*/  @P2 SEL R2, R3, R2, !P4 ;  /* 0x0000000203022207 */ /* 0x000fe80006000000 */
[----:B------:R-:W-:Y:S02]  /*6720*/  @P6 SHF.L.U32 R0, R59, 0x1f, RZ ;  /* 0x0000001f3b006819 */ /* 0x000fe400000006ff */
[----:B------:R-:W-:Y:S02]  /*6730*/  LOP3.LUT R2, R2, 0x1, RZ, 0xc0, !PT ;  /* 0x0000000102027812 */ /* 0x000fe400078ec0ff */
[----:B------:R1:W2:Y:S02]  /*6740*/  @P6 SYNCS.PHASECHK.TRANS64.TRYWAIT P1, [UR43+0x50], R0 ;  /* 0x00005000ff0065a7 */ /* 0x0002a4000802112b */
[----:B------:R-:W-:Y:S04]  /*6750*/  ISETP.NE.U32.AND P5, PT, R2, 0x1, PT ;  /* 0x000000010200780c */ /* 0x000fe80003fa5070 */
[----:B------:R-:W-:Y:S02]  /*6760*/  P2R R64, PR, RZ, 0x20 ;  /* 0x00000020ff407803 */ /* 0x000fe40000000000 */
[----:B-1----:R-:W-:Y:S04]  /*6770*/  SHF.L.U32 R0, R58, 0x1f, RZ ;  /* 0x0000001f3a007819 */ /* 0x002fe800000006ff */
[----:B------:R1:W4:Y:S01]  /*6780*/  SYNCS.PHASECHK.TRANS64.TRYWAIT P0, [R53+URZ+0xc0], R0 ;  /* 0x0000c000350075a7 */ /* 0x00032200080011ff */
[----:B--2---:R-:W-:Y:S01]  /*6790*/  @P6 SEL R63, RZ, 0x1, !P1 ;  /* 0x00000001ff3f6807 */ /* 0x004fe20004800000 */
[----:B-1----:R-:W-:Y:S06]  /*67a0*/  @!P6 BRA `(.L_x_110) ;  /* 0x000000000058e947 */ /* 0x002fec0003800000 */
[C---:B------:R-:W-:Y:S01]  /*67b0*/  VIADD R2, R62.reuse, 0x200 ;  /* 0x000002003e027836 */ /* 0x040fe20000000000 */
[----:B------:R-:W-:Y:S01]  /*67c0*/  LOP3.LUT P6, RZ, R45, 0x40, RZ, 0xc0, !PT ;  /* 0x000000402dff7812 */ /* 0x000fe200078cc0ff */
[----:B------:R-:W-:Y:S01]  /*67d0*/  BSSY B0, `(.L_x_111) ;  /* 0x000000e000007945 */ /* 0x000fe20003800000 */
[----:B------:R-:W-:Y:S01]  /*67e0*/  ISETP.NE.AND P2, PT, R63, RZ, PT ;  /* 0x000000ff3f00720c */ /* 0x000fe20003f45270 */
[----:B------:R-:W-:Y:S01]  /*67f0*/  @P5 VIADD R4, R62, 0x210 ;  /* 0x000002103e045836 */ /* 0x000fe20000000000 */
[----:B------:R-:W-:Y:S01]  /*6800*/  PLOP3.LUT P1, PT, PT, PT, PT, 0x8, 0x80 ;  /* 0x000000000080781c */ /* 0x000fe20003f2e170 */
[----:B------:R-:W-:Y:S01]  /*6810*/  IMAD.MOV.U32 R39, RZ, RZ, RZ ;  /* 0x000000ffff277224 */ /* 0x000fe200078e00ff */
[----:B------:R-:W-:Y:S02]  /*6820*/  @P5 PLOP3.LUT P1, PT, P6, PT, PT, 0x80, 0x8 ;  /* 0x000000000008581c */ /* 0x000fe4000372f070 */
[----:B------:R-:W-:Y:S02]  /*6830*/  CS2R R36, SRZ ;  /* 0x0000000000247805 */ /* 0x000fe4000001ff00 */
[----:B------:R-:W-:Y:S02]  /*6840*/  CS2R R30, SRZ ;  /* 0x00000000001e7805 */ /* 0x000fe4000001ff00 */
[----:B------:R-:W-:Y:S07]  /*6850*/  CS2R R28, SRZ ;  /* 0x00000000001c7805 */ /* 0x000fee000001ff00 */
[----:B------:R-:W-:Y:S01]  /*6860*/  @P1 VIADD R4, R2, 0xfffffff0 ;  /* 0xfffffff002041836 */ /* 0x000fe20000000000 */
[----:B------:R-:W-:Y:S06]  /*6870*/  @P2 BRA `(.L_x_112) ;  /* 0x00000000000c2947 */ /* 0x000fec0003800000 */
[----:B------:R-:W-:Y:S04]  /*6880*/  SHF.L.U32 R3, R59, 0x1f, RZ ;  /* 0x0000001f3b037819 */ /* 0x000fe800000006ff */
[----:B------:R-:W1:Y:S02]  /*6890*/  SYNCS.PHASECHK.TRANS64.TRYWAIT P1, [UR43+0x50], R3 ;  /* 0x00005003ff0075a7 */ /* 0x000e64000802112b */
[----:B-1----:R-:W-:Y:S05]  /*68a0*/  @!P1 BRA `(.L_x_113) ;  /* 0x0000003000649947 */ /* 0x002fea0003800000 */
.L_x_112:
[----:B------:R-:W-:Y:S05]  /*68b0*/  BSYNC B0 ;  /* 0x0000000000007941 */ /* 0x000fea0003800000 */
.L_x_111:
[----:B------:R-:W-:Y:S01]  /*68c0*/  ISETP.NE.AND P1, PT, R64, RZ, PT ;  /* 0x000000ff4000720c */ /* 0x000fe20003f25270 */
[----:B------:R-:W-:Y:S11]  /*68d0*/  HFMA2 R26, -RZ, RZ, 0, 5.9604644775390625e-08 ;  /* 0x00000001ff1a7431 */ /* 0x000ff600000001ff */
[----:B------:R-:W-:Y:S01]  /*68e0*/  @!UPT UIADD3 URZ, UPT, UPT, URZ, URZ, URZ ;  /* 0x000000fffffff290 */ /* 0x000fe2000fffe0ff */
[----:B------:R2:W1:Y:S04]  /*68f0*/  @P1 LDS.128 R36, [R4] ;  /* 0x0000000004241984 */ /* 0x0004680000000c00 */
[----:B------:R2:W1:Y:S02]  /*6900*/  @P1 LDS.128 R28, [R56+UR43+0x200] ;  /* 0x0002002b381c1984 */ /* 0x0004640008000c00 */
.L_x_110:
[----:B------:R-:W-:Y:S05]  /*6910*/  BSYNC B1 ;  /* 0x0000000000017941 */ /* 0x000fea0003800000 */
.L_x_109:
[----:B-1----:R-:W-:Y:S04]  /*6920*/  SHF.R.U32.HI R2, RZ, 0x15, R25 ;  /* 0x00000015ff027819 */ /* 0x002fe80000011619 */
[----:B------:R-:W-:Y:S01]  /*6930*/  LOP3.LUT P1, RZ, R2, 0x3, R47, 0x48, !PT ;  /* 0x0000000302ff7812 */ /* 0x000fe2000782482f */
[----:B------:R-:W-:Y:S01]  /*6940*/  @!UPT UIADD3 URZ, UPT, UPT, URZ, URZ, URZ ;  /* 0x000000fffffff290 */ /* 0x000fe2000fffe0ff */
[----:B----4-:R-:W-:Y:S11]  /*6950*/  @P0 BRA `(.L_x_114) ;  /* 0x0000000000080947 */ /* 0x010ff60003800000 */
[----:B------:R-:W1:Y:S02]  /*6960*/  SYNCS.PHASECHK.TRANS64.TRYWAIT P0, [R53+URZ+0xc0], R0 ;  /* 0x0000c000350075a7 */ /* 0x000e6400080011ff */
[----:B-1----:R-:W-:Y:S05]  /*6970*/  @!P0 BRA `(.L_x_115) ;  /* 0x0000003000488947 */ /* 0x002fea0003800000 */
.L_x_114:
[----:B------:R-:W-:Y:S05]  /*6980*/  @!P1 BRA `(.L_x_116) ;  /* 0x0000000000409947 */ /* 0x000fea0003800000 */
[----:B------:R-:W4:Y:S01]  /*6990*/  LDCU.64 UR8, c[0x4][0x70] ;  /* 0x01000e00ff0877ac */ /* 0x000f220008000a00 */
[----:B------:R-:W-:Y:S01]  /*69a0*/  MOV R3, 0x0 ;  /* 0x0000000000037802 */ /* 0x000fe20000000f00 */
[----:B------:R-:W-:Y:S02]  /*69b0*/  HFMA2 R12, -RZ, RZ, 0, 5.9604644775390625e-08 ;  /* 0x00000001ff0c7431 */ /* 0x000fe400000001ff */
[----:B------:R-:W-:Y:S02]  /*69c0*/  IMAD.MOV.U32 R8, RZ, RZ, 0x192 ;  /* 0x00000192ff087424 */ /* 0x000fe400078e00ff */
[----:B------:R-:W-:Y:S01]  /*69d0*/  IMAD.MOV.U32 R13, RZ, RZ, RZ ;  /* 0x000000ffff0d7224 */ /* 0x000fe200078e00ff */
[----:B------:R-:W5:Y:S01]  /*69e0*/  LDCU.64 UR6, c[0x4][0x78] ;  /* 0x01000f00ff0677ac */ /* 0x000f620008000a00 */
[----:B------:R-:W1:Y:S01]  /*69f0*/  LDC.64 R2, c[0x4][R3] ;  /* 0x0100000003027b82 */ /* 0x000e620000000a00 */
[----:B------:R-:W3:Y:S01]  /*6a00*/  LDCU.64 UR4, c[0x4][0x10] ;  /* 0x01000200ff0477ac */ /* 0x000ee20008000a00 */
[----:B----4-:R-:W-:Y:S01]  /*6a10*/  MOV R5, UR9 ;  /* 0x0000000900057c02 */ /* 0x010fe20008000f00 */
[----:B--2---:R-:W-:Y:S01]  /*6a20*/  IMAD.U32 R4, RZ, RZ, UR8 ;  /* 0x00000008ff047e24 */ /* 0x004fe2000f8e00ff */
[----:B-----5:R-:W-:Y:S01]  /*6a30*/  MOV R7, UR7 ;  /* 0x0000000700077c02 */ /* 0x020fe20008000f00 */
[----:B------:R-:W-:Y:S01]  /*6a40*/  IMAD.U32 R6, RZ, RZ, UR6 ;  /* 0x00000006ff067e24 */ /* 0x000fe2000f8e00ff */
[----:B---3--:R-:W-:Y:S01]  /*6a50*/  MOV R11, UR5 ;  /* 0x00000005000b7c02 */ /* 0x008fe20008000f00 */
[----:B------:R-:W-:Y:S02]  /*6a60*/  IMAD.U32 R10, RZ, RZ, UR4 ;  /* 0x00000004ff0a7e24 */ /* 0x000fe4000f8e00ff */
[----:B------:R-:W-:Y:S07]  /*6a70*/  LEPC R20, `(.L_x_116) ;  /* 0x000000001014794e */ /* 0x000fee0000000000 */
[----:B-1----:R-:W-:Y:S05]  /*6a80*/  CALL.ABS.NOINC R2 ;  /* 0x0000000002007343 */ /* 0x002fea0003c00000 */
.L_x_116:
[----:B------:R-:W-:Y:S01]  /*6a90*/  SHF.L.U32 R3, R28, 0x10, RZ ;  /* 0x000000101c037819 */ /* 0x000fe200000006ff */
[----:B------:R-:W-:Y:S05]  /*6aa0*/  WARPSYNC.ALL ;  /* 0x0000000000007948 */ /* 0x000fea0003800000 */
[----:B------:R-:W-:Y:S01]  /*6ab0*/  R2UR UR4, R25 ;  /* 0x00000000190472ca */ /* 0x000fe200000e0000 */
[----:B------:R-:W-:Y:S01]  /*6ac0*/  BSSY.RECONVERGENT B0, `(.L_x_117) ;  /* 0x0000057000007945 */ /* 0x000fe20003800200 */
[C---:B------:R-:W-:Y:S02]  /*6ad0*/  SHF.L.U32 R20, R29.reuse, 0x10, RZ ;  /* 0x000000101d147819 */ /* 0x040fe400000006ff */
[----:B------:R-:W-:Y:S02]  /*6ae0*/  LOP3.LUT R21, R29, 0xffff0000, RZ, 0xc0, !PT ;  /* 0xffff00001d157812 */ /* 0x000fe400078ec0ff */
[----:B------:R-:W-:Y:S02]  /*6af0*/  MOV R65, 0x10 ;  /* 0x0000001000417802 */ /* 0x000fe40000000f00 */
[----:B------:R-:W-:Y:S02]  /*6b00*/  LOP3.LUT P6, RZ, R45, 0x40, RZ, 0xc0, !PT ;  /* 0x000000402dff7812 */ /* 0x000fe400078cc0ff */
[----:B------:R-:W-:Y:S02]  /*6b10*/  ISETP.NE.AND P0, PT, R60, RZ, PT ;  /* 0x000000ff3c00720c */ /* 0x000fe40003f05270 */
[----:B------:R-:W-:Y:S01]  /*6b20*/  SEL R65, R65, 0xfffffff0, !P6 ;  /* 0xfffffff041417807 */ /* 0x000fe20007000000 */
[----:B--2---:R-:W1:Y:S03]  /*6b30*/  LDTM.x16 R4, tmem[UR4] ;  /* 0x00000004000479ee */ /* 0x004e660008240000 */
[----:B------:R-:W-:Y:S01]  /*6b40*/  IADD3 R62, PT, PT, R62, R65, RZ ;  /* 0x000000413e3e7210 */ /* 0x000fe20007ffe0ff */
[----:B-1-3--:R-:W-:Y:S01]  /*6b50*/  FMUL R0, R24, R4 ;  /* 0x0000000418007220 */ /* 0x00afe20000400000 */
[----:B------:R-:W-:Y:S01]  /*6b60*/  LOP3.LUT R4, R28, 0xffff0000, RZ, 0xc0, !PT ;  /* 0xffff00001c047812 */ /* 0x000fe200078ec0ff */
[C---:B------:R-:W-:Y:S01]  /*6b70*/  FMUL R2, R24.reuse, R5 ;  /* 0x0000000518027220 */ /* 0x040fe20000400000 */
[C---:B------:R-:W-:Y:S01]  /*6b80*/  FMUL R7, R24.reuse, R7 ;  /* 0x0000000718077220 */ /* 0x040fe20000400000 */
[C---:B------:R-:W-:Y:S01]  /*6b90*/  FFMA R0, R27.reuse, R3, R0 ;  /* 0x000000031b007223 */ /* 0x040fe20000000000 */
[C---:B------:R-:W-:Y:S01]  /*6ba0*/  FMUL R3, R24.reuse, R6 ;  /* 0x0000000618037220 */ /* 0x040fe20000400000 */
[C---:B------:R-:W-:Y:S01]  /*6bb0*/  FFMA R2, R27.reuse, R4, R2 ;  /* 0x000000041b027223 */ /* 0x040fe20000000002 */
[C---:B------:R-:W-:Y:S01]  /*6bc0*/  FMUL R4, R24.reuse, R8 ;  /* 0x0000000818047220 */ /* 0x040fe20000400000 */
[C---:B------:R-:W-:Y:S01]  /*6bd0*/  FMUL R8, R24.reuse, R12 ;  /* 0x0000000c18087220 */ /* 0x040fe20000400000 */
[----:B------:R-:W-:Y:S01]  /*6be0*/  FMUL R12, R24, R16 ;  /* 0x00000010180c7220 */ /* 0x000fe20000400000 */
[----:B------:R-:W-:Y:S01]  /*6bf0*/  SHF.L.U32 R16, R30, 0x10, RZ ;  /* 0x000000101e107819 */ /* 0x000fe200000006ff */
[C---:B------:R-:W-:Y:S01]  /*6c00*/  FFMA R3, R27.reuse, R20, R3 ;  /* 0x000000141b037223 */ /* 0x040fe20000000003 */
[----:B------:R-:W-:Y:S01]  /*6c10*/  F2FP.BF16.F32.PACK_AB R32, R2, R0 ;  /* 0x000000000220723e */ /* 0x000fe200000010ff */
[----:B------:R-:W-:Y:S01]  /*6c20*/  FFMA R7, R27, R21, R7 ;  /* 0x000000151b077223 */ /* 0x000fe20000000007 */
[----:B------:R-:W-:Y:S01]  /*6c30*/  LOP3.LUT R0, R30, 0xffff0000, RZ, 0xc0, !PT ;  /* 0xffff00001e007812 */ /* 0x000fe200078ec0ff */
[C---:B------:R-:W-:Y:S01]  /*6c40*/  FMUL R5, R24.reuse, R9 ;  /* 0x0000000918057220 */ /* 0x040fe20000400000 */
[----:B------:R-:W-:Y:S01]  /*6c50*/  SHF.L.U32 R2, R31, 0x10, RZ ;  /* 0x000000101f027819 */ /* 0x000fe200000006ff */
[----:B------:R-:W-:Y:S01]  /*6c60*/  FFMA R4, R27, R16, R4 ;  /* 0x000000101b047223 */ /* 0x000fe20000000004 */
[----:B------:R-:W-:Y:S01]  /*6c70*/  LOP3.LUT R16, R31, 0xffff0000, RZ, 0xc0, !PT ;  /* 0xffff00001f107812 */ /* 0x000fe200078ec0ff */
[C---:B------:R-:W-:Y:S01]  /*6c80*/  FMUL R6, R24.reuse, R10 ;  /* 0x0000000a18067220 */ /* 0x040fe20000400000 */
[----:B------:R-:W-:Y:S01]  /*6c90*/  F2FP.BF16.F32.PACK_AB R33, R7, R3 ;  /* 0x000000030721723e */ /* 0x000fe200000010ff */
[C---:B------:R-:W-:Y:S01]  /*6ca0*/  FFMA R5, R27.reuse, R0, R5 ;  /* 0x000000001b057223 */ /* 0x040fe20000000005 */
[----:B------:R-:W-:Y:S01]  /*6cb0*/  FMUL R11, R24, R11 ;  /* 0x0000000b180b7220 */ /* 0x000fe20000400000 */
[C---:B------:R-:W-:Y:S01]  /*6cc0*/  SHF.L.U32 R0, R36.reuse, 0x10, RZ ;  /* 0x0000001024007819 */ /* 0x040fe200000006ff */
[C---:B------:R-:W-:Y:S01]  /*6cd0*/  FFMA R6, R27.reuse, R2, R6 ;  /* 0x000000021b067223 */ /* 0x040fe20000000006 */
[----:B------:R-:W-:Y:S01]  /*6ce0*/  LOP3.LUT R2, R36, 0xffff0000, RZ, 0xc0, !PT ;  /* 0xffff000024027812 */ /* 0x000fe200078ec0ff */
[----:B------:R-:W-:Y:S01]  /*6cf0*/  FFMA R11, R27, R16, R11 ;  /* 0x000000101b0b7223 */ /* 0x000fe2000000000b */
[C---:B------:R-:W-:Y:S01]  /*6d00*/  FMUL R9, R24.reuse, R13 ;  /* 0x0000000d18097220 */ /* 0x040fe20000400000 */
[----:B------:R-:W-:Y:S01]  /*6d10*/  SHF.L.U32 R3, R37, 0x10, RZ ;  /* 0x0000001025037819 */ /* 0x000fe200000006ff */
[----:B------:R-:W-:Y:S01]  /*6d20*/  FFMA R8, R27, R0, R8 ;  /* 0x000000001b087223 */ /* 0x000fe20000000008 */
[C---:B------:R-:W-:Y:S01]  /*6d30*/  FMUL R10, R24.reuse, R14 ;  /* 0x0000000e180a7220 */ /* 0x040fe20000400000 */
[----:B------:R-:W-:Y:S01]  /*6d40*/  LOP3.LUT R0, R37, 0xffff0000, RZ, 0xc0, !PT ;  /* 0xffff000025007812 */ /* 0x000fe200078ec0ff */
[----:B------:R-:W-:Y:S01]  /*6d50*/  FMUL R15, R24, R15 ;  /* 0x0000000f180f7220 */ /* 0x000fe20000400000 */
[C---:B------:R-:W-:Y:S01]  /*6d60*/  FFMA R9, R27.reuse, R2, R9 ;  /* 0x000000021b097223 */ /* 0x040fe20000000009 */
[C---:B------:R-:W-:Y:S01]  /*6d70*/  FFMA R10, R27.reuse, R3, R10 ;  /* 0x000000031b0a7223 */ /* 0x040fe2000000000a */
[----:B------:R-:W-:Y:S01]  /*6d80*/  SHF.L.U32 R2, R38, 0x10, RZ ;  /* 0x0000001026027819 */ /* 0x000fe200000006ff */
[----:B------:R-:W-:Y:S01]  /*6d90*/  FFMA R15, R27, R0, R15 ;  /* 0x000000001b0f7223 */ /* 0x000fe2000000000f */
[----:B------:R-:W-:Y:S01]  /*6da0*/  F2FP.BF16.F32.PACK_AB R34, R5, R4 ;  /* 0x000000040522723e */ /* 0x000fe200000010ff */
[----:B------:R-:W-:Y:S01]  /*6db0*/  FMUL R13, R24, R17 ;  /* 0x00000011180d7220 */ /* 0x000fe20000400000 */
[----:B------:R-:W-:Y:S01]  /*6dc0*/  LOP3.LUT R3, R38, 0xffff0000, RZ, 0xc0, !PT ;  /* 0xffff000026037812 */ /* 0x000fe200078ec0ff */
[C---:B------:R-:W-:Y:S01]  /*6dd0*/  FMUL R14, R24.reuse, R18 ;  /* 0x00000012180e7220 */ /* 0x040fe20000400000 */
[C---:B------:R-:W-:Y:S01]  /*6de0*/  SHF.L.U32 R4, R39.reuse, 0x10, RZ ;  /* 0x0000001027047819 */ /* 0x040fe200000006ff */
[----:B------:R-:W-:Y:S01]  /*6df0*/  FMUL R19, R24, R19 ;  /* 0x0000001318137220 */ /* 0x000fe20000400000 */
[----:B------:R-:W-:Y:S01]  /*6e00*/  LOP3.LUT R0, R39, 0xffff0000, RZ, 0xc0, !PT ;  /* 0xffff000027007812 */ /* 0x000fe200078ec0ff */
[----:B------:R-:W-:Y:S01]  /*6e10*/  FFMA R12, R27, R2, R12 ;  /* 0x000000021b0c7223 */ /* 0x000fe2000000000c */
[----:B------:R-:W-:Y:S01]  /*6e20*/  F2FP.BF16.F32.PACK_AB R35, R11, R6 ;  /* 0x000000060b23723e */ /* 0x000fe200000010ff */
[C---:B------:R-:W-:Y:S01]  /*6e30*/  FFMA R13, R27.reuse, R3, R13 ;  /* 0x000000031b0d7223 */ /* 0x040fe2000000000d */
[C---:B------:R-:W-:Y:S01]  /*6e40*/  FFMA R14, R27.reuse, R4, R14 ;  /* 0x000000041b0e7223 */ /* 0x040fe2000000000e */
[----:B------:R-:W-:Y:S01]  /*6e50*/  FFMA R19, R27, R0, R19 ;  /* 0x000000001b137223 */ /* 0x000fe20000000013 */
[----:B------:R-:W-:Y:S01]  /*6e60*/  F2FP.BF16.F32.PACK_AB R8, R9, R8 ;  /* 0x000000080908723e */ /* 0x000fe200000010ff */
[----:B------:R1:W-:Y:S01]  /*6e70*/  STS.128 [R56+UR43+0x200], R32 ;  /* 0x0002002038007988 */ /* 0x0003e20008000c2b */
[----:B------:R-:W-:Y:S02]  /*6e80*/  F2FP.BF16.F32.PACK_AB R9, R15, R10 ;  /* 0x0000000a0f09723e */ /* 0x000fe400000010ff */
[----:B------:R-:W-:Y:S02]  /*6e90*/  F2FP.BF16.F32.PACK_AB R10, R13, R12 ;  /* 0x0000000c0d0a723e */ /* 0x000fe400000010ff */
[----:B------:R-:W-:Y:S05]  /*6ea0*/  F2FP.BF16.F32.PACK_AB R11, R19, R14 ;  /* 0x0000000e130b723e */ /* 0x000fea00000010ff */
[----:B------:R1:W-:Y:S01]  /*6eb0*/  STS.128 [R62+0x200], R8 ;  /* 0x000200083e007388 */ /* 0x0003e20000000c00 */
[----:B------:R-:W-:Y:S01]  /*6ec0*/  @!PT LDS RZ, [RZ] ;  /* 0x00000000fffff984 */ /* 0x000fe20000000800 */
[----:B------:R-:W-:Y:S01]  /*6ed0*/  @!PT LDS RZ, [RZ] ;  /* 0x00000000fffff984 */ /* 0x000fe20000000800 */
[----:B------:R-:W-:Y:S01]  /*6ee0*/  @!PT LDS RZ, [RZ] ;  /* 0x00000000fffff984 */ /* 0x000fe20000000800 */
[----:B------:R-:W-:Y:S01]  /*6ef0*/  @!PT LDS RZ, [RZ] ;  /* 0x00000000fffff984 */ /* 0x000fe20000000800 */
[----:B------:R2:W-:Y:S07]  /*6f00*/  MEMBAR.ALL.CTA ;  /* 0x0000000000007992 */ /* 0x0005ee0000008000 */
[----:B--2---:R-:W2:Y:S02]  /*6f10*/  FENCE.VIEW.ASYNC.S ;  /* 0x00000000000073c6 */ /* 0x004ea40000000000 */
[----:B--2---:R-:W-:Y:S06]  /*6f20*/  BAR.SYNC.DEFER_BLOCKING 0x1, 0x80 ;  /* 0x0042000000007b1d */ /* 0x004fec0000010000 */
[----:B------:R-:W-:Y:S05]  /*6f30*/  @P0 BRA `(.L_x_118) ;  /* 0x00000000003c0947 */ /* 0x000fea0003800000 */
[----:B------:R-:W2:Y:S01]  /*6f40*/  LDCU.64 UR6, c[0x0][0x348] ;  /* 0x00006900ff0677ac */ /* 0x000ea20008000a00 */
[----:B------:R-:W-:Y:S01]  /*6f50*/  UIADD3 UR4, UPT, UPT, UR43, 0x200, URZ ;  /* 0x000002002b047890 */ /* 0x000fe2000fffe0ff */
[----:B------:R-:W-:Y:S01]  /*6f60*/  UMOV UR51, UR36 ;  /* 0x0000002400337c82 */ /* 0x000fe20008000000 */
[----:B------:R-:W-:Y:S02]  /*6f70*/  UIADD3 UR9, UPT, UPT, UR49, 0x40, URZ ;  /* 0x0000004031097890 */ /* 0x000fe4000fffe0ff */
[----:B------:R-:W-:Y:S02]  /*6f80*/  UIADD3 UR8, UPT, UPT, UR43, 0xa00, URZ ;  /* 0x00000a002b087890 */ /* 0x000fe4000fffe0ff */
[----:B------:R-:W-:Y:S01]  /*6f90*/  MOV R52, UR4 ;  /* 0x0000000400347c02 */ /* 0x000fe20008000f00 */
[----:B------:R-:W-:Y:S01]  /*6fa0*/  UMOV UR10, UR50 ;  /* 0x00000032000a7c82 */ /* 0x000fe20008000000 */
[----:B------:R-:W-:Y:S02]  /*6fb0*/  UMOV UR11, UR36 ;  /* 0x00000024000b7c82 */ /* 0x000fe40008000000 */
[----:B------:R-:W-:Y:S01]  /*6fc0*/  R2UR UR48, R52 ;  /* 0x00000000343072ca */ /* 0x000fe200000e0000 */
[----:B--2---:R-:W-:Y:S04]  /*6fd0*/  UIADD3 UR4, UP0, UPT, UR6, 0x680, URZ ;  /* 0x0000068006047890 */ /* 0x004fe8000ff1e0ff */
[----:B------:R-:W-:Y:S09]  /*6fe0*/  UIADD3.X UR5, UPT, UPT, URZ, UR7, URZ, UP0, !UPT ;  /* 0x00000007ff057290 */ /* 0x000ff200087fe4ff */
[----:B------:R2:W-:Y:S01]  /*6ff0*/  UTMASTG.3D [UR48], [UR4] ;  /* 0x00000030040073b5 */ /* 0x0005e20008010000 */
[----:B------:R2:W-:Y:S01]  /*7000*/  UTMASTG.3D [UR8], [UR4] ;  /* 0x00000008040073b5 */ /* 0x0005e20008010000 */
[----:B------:R0:W-:Y:S01]  /*7010*/  UTMACMDFLUSH ;  /* 0x00000000000079b7 */ /* 0x0001e20000000000 */
[----:B--2---:R-:W-:Y:S04]  /*7020*/  DEPBAR.LE SB0, 0x1 ;  /* 0x000080400000791a */ /* 0x004fe80000000000 */
.L_x_118:
[----:B------:R-:W-:Y:S05]  /*7030*/  BSYNC.RECONVERGENT B0 ;  /* 0x0000000000007941 */ /* 0x000fea0003800200 */
.L_x_117:
[----:B------:R-:W-:Y:S01]  /*7040*/  BAR.SYNC.DEFER_BLOCKING 0x1, 0x80 ;  /* 0x0042000000007b1d */ /* 0x000fe20000010000 */
[----:B------:R-:W-:Y:S01]  /*7050*/  ISETP.NE.AND P1, PT, R61, RZ, PT ;  /* 0x000000ff3d00720c */ /* 0x000fe20003f25270 */
[----:B------:R-:W-:Y:S01]  /*7060*/  UISETP.NE.AND UP0, UPT, UR52, URZ, UPT ;  /* 0x000000ff3400728c */ /* 0x000fe2000bf05270 */
[----:B------:R-:W-:Y:S11]  /*7070*/  LEA R2, R26, UR43, 0x3 ;  /* 0x0000002b1a027c11 */ /* 0x000ff6000f8e18ff */
[----:B------:R-:W-:Y:S01]  /*7080*/  @P1 SHF.L.U32 R3, R59, 0x1f, RZ ;  /* 0x0000001f3b031819 */ /* 0x000fe200000006ff */
[----:B------:R-:W-:Y:S06]  /*7090*/  BRA.U !UP0, `(.L_x_119) ;  /* 0x0000000108247547 */ /* 0x000fec000b800000 */
[----:B------:R-:W-:Y:S01]  /*70a0*/  IMAD.U32 R4, RZ, RZ, UR46 ;  /* 0x0000002eff047e24 */ /* 0x000fe2000f8e00ff */
[----:B------:R-:W-:Y:S01]  /*70b0*/  MOV R0, UR47 ;  /* 0x0000002f00007c02 */ /* 0x000fe20008000f00 */
[----:B------:R-:W-:Y:S03]  /*70c0*/  UIADD3 UR4, UPT, UPT, UR46, 0x1, URZ ;  /* 0x000000012e047890 */ /* 0x000fe6000fffe0ff */
[----:B------:R-:W-:Y:S01]  /*70d0*/  @P1 LEA R4, R4, UR43, 0x3 ;  /* 0x0000002b04041c11 */ /* 0x000fe2000f8e18ff */
[----:B------:R-:W-:Y:S04]  /*70e0*/  UISETP.NE.AND UP0, UPT, UR4, 0x4, UPT ;  /* 0x000000040400788c */ /* 0x000fe8000bf05270 */
[----:B------:R-:W-:Y:S01]  /*70f0*/  @P1 VIADD R4, R4, 0x70 ;  /* 0x0000007004041836 */ /* 0x000fe20000000000 */
[----:B------:R-:W-:Y:S04]  /*7100*/  USEL UR46, UR4, URZ, UP0 ;  /* 0x000000ff042e7287 */ /* 0x000fe80008000000 */
[----:B------:R-:W-:Y:S04]  /*7110*/  @P1 PRMT R0, R0, 0x654, R4 ;  /* 0x0000065400001816 */ /* 0x000fe80000000004 */
[----:B------:R2:W-:Y:S04]  /*7120*/  @P1 SYNCS.ARRIVE.TRANS64.RED.A1T0 RZ, [R0+URZ], RZ ;  /* 0x000000ff00ff19a7 */ /* 0x0005e800081004ff */
.L_x_119:
[----:B------:R-:W3:Y:S01]  /*7130*/  @P1 SYNCS.PHASECHK.TRANS64.TRYWAIT P0, [R2+URZ+0x50], R3 ;  /* 0x00005003020015a7 */ /* 0x000ee200080011ff */
[----:B------:R-:W-:Y:S01]  /*7140*/  BSSY B1, `(.L_x_120) ;  /* 0x0000012000017945 */ /* 0x000fe20003800000 */
[----:B---3--:R-:W-:Y:S03]  /*7150*/  @P1 SEL R63, RZ, 0x1, !P0 ;  /* 0x00000001ff3f1807 */ /* 0x008fe60004000000 */
[----:B------:R-:W-:Y:S05]  /*7160*/  @!P1 BRA `(.L_x_121) ;  /* 0x00000000003c9947 */ /* 0x000fea0003800000 */
[----:B------:R-:W-:Y:S01]  /*7170*/  ISETP.NE.AND P1, PT, R64, RZ, PT ;  /* 0x000000ff4000720c */ /* 0x000fe20003f25270 */
[----:B------:R-:W-:Y:S01]  /*7180*/  BSSY B0, `(.L_x_122) ;  /* 0x0000009000007945 */ /* 0x000fe20003800000 */
[----:B------:R-:W-:Y:S11]  /*7190*/  ISETP.NE.AND P0, PT, R63, RZ, PT ;  /* 0x000000ff3f00720c */ /* 0x000ff60003f05270 */
[----:B------:R-:W-:Y:S05]  /*71a0*/  @P1 IMAD R4, R26, 0x1000, R56 ;  /* 0x000010001a041824 */ /* 0x000fea00078e0238 */
[----:B------:R-:W-:Y:S05]  /*71b0*/  @P1 IADD3 R3, PT, PT, R4, UR43, RZ ;  /* 0x0000002b04031c10 */ /* 0x000fea000fffe0ff */
[----:B------:R-:W-:Y:S01]  /*71c0*/  @P1 IMAD.IADD R3, R65, 0x1, R3 ;  /* 0x0000000141031824 */ /* 0x000fe200078e0203 */
[----:B------:R-:W-:Y:S06]  /*71d0*/  @P0 BRA `(.L_x_123) ;  /* 0x00000000000c0947 */ /* 0x000fec0003800000 */
[----:B--2---:R-:W-:Y:S04]  /*71e0*/  SHF.L.U32 R0, R59, 0x1f, RZ ;  /* 0x0000001f3b007819 */ /* 0x004fe800000006ff */
[----:B------:R-:W2:Y:S02]  /*71f0*/  SYNCS.PHASECHK.TRANS64.TRYWAIT P0, [R2+URZ+0x50], R0 ;  /* 0x00005000020075a7 */ /* 0x000ea400080011ff */
[----:B--2---:R-:W-:Y:S05]  /*7200*/  @!P0 BRA `(.L_x_124) ;  /* 0x0000002800388947 */ /* 0x004fea0003800000 */
.L_x_123:
[----:B------:R-:W-:Y:S05]  /*7210*/  BSYNC B0 ;  /* 0x0000000000007941 */ /* 0x000fea0003800000 */
.L_x_122:
[----:B------:R-:W-:Y:S02]  /*7220*/  ISETP.NE.AND P0, PT, R64, RZ, PT ;  /* 0x000000ff4000720c */ /* 0x000fe40003f05270 */
[----:B------:R-:W-:Y:S11]  /*7230*/  IADD3 R26, PT, PT, R26, 0x1, RZ ;  /* 0x000000011a1a7810 */ /* 0x000ff60007ffe0ff */
[----:B------:R3:W4:Y:S04]  /*7240*/  @P0 LDS.128 R28, [R4+UR43+0x200] ;  /* 0x0002002b041c0984 */ /* 0x0007280008000c00 */
[----:B------:R3:W1:Y:S02]  /*7250*/  @P0 LDS.128 R36, [R3+0x200] ;  /* 0x0002000003240984 */ /* 0x0006640000000c00 */
.L_x_121:
[----:B------:R-:W-:Y:S05]  /*7260*/  BSYNC B1 ;  /* 0x0000000000017941 */ /* 0x000fea0003800000 */
.L_x_120:
[----:B--2---:R-:W-:Y:S05]  /*7270*/  VIADD R0, R25, 0x10 ;  /* 0x0000001019007836 */ /* 0x004fea0000000000 */
[----:B------:R-:W-:Y:S04]  /*7280*/  SHF.R.U32.HI R0, RZ, 0x15, R0 ;  /* 0x00000015ff007819 */ /* 0x000fe80000011600 */
[----:B------:R-:W-:Y:S11]  /*7290*/  LOP3.LUT P0, RZ, R0, 0x3, R47, 0x48, !PT ;  /* 0x0000000300ff7812 */ /* 0x000ff6000780482f */
[----:B------:R-:W-:Y:S02]  /*72a0*/  @!UPT UIADD3 URZ, UPT, UPT, URZ, URZ, URZ ;  /* 0x000000fffffff290 */ /* 0x000fe4000fffe0ff */
[----:B------:R-:W-:Y:S05]  /*72b0*/  @!P0 BRA `(.L_x_125) ;  /* 0x0000000000408947 */ /* 0x000fea0003800000 */
[----:B------:R-:W2:Y:S01]  /*72c0*/  LDCU.64 UR8, c[0x4][0x70] ;  /* 0x01000e00ff0877ac */ /* 0x000ea20008000a00 */
[----:B---3--:R-:W-:Y:S01]  /*72d0*/  MOV R3, 0x0 ;  /* 0x0000000000037802 */ /* 0x008fe20000000f00 */
[----:B------:R-:W-:Y:S02]  /*72e0*/  HFMA2 R12, -RZ, RZ, 0, 5.9604644775390625e-08 ;  /* 0x00000001ff0c7431 */ /* 0x000fe400000001ff */
[----:B-1----:R-:W-:Y:S02]  /*72f0*/  IMAD.MOV.U32 R8, RZ, RZ, 0x192 ;  /* 0x00000192ff087424 */ /* 0x002fe400078e00ff */
[----:B------:R-:W-:Y:S01]  /*7300*/  IMAD.MOV.U32 R13, RZ, RZ, RZ ;  /* 0x000000ffff0d7224 */ /* 0x000fe200078e00ff */
[----:B------:R-:W1:Y:S01]  /*7310*/  LDCU.64 UR6, c[0x4][0x78] ;  /* 0x01000f00ff0677ac */ /* 0x000e620008000a00 */
[----:B------:R-:W3:Y:S01]  /*7320*/  LDC.64 R2, c[0x4][R3] ;  /* 0x0100000003027b82 */ /* 0x000ee20000000a00 */
[----:B------:R-:W5:Y:S01]  /*7330*/  LDCU.64 UR4, c[0x4][0x10] ;  /* 0x01000200ff0477ac */ /* 0x000f620008000a00 */
[----:B--2---:R-:W-:Y:S01]  /*7340*/  MOV R5, UR9 ;  /* 0x0000000900057c02 */ /* 0x004fe20008000f00 */
[----:B------:R-:W-:Y:S01]  /*7350*/  IMAD.U32 R4, RZ, RZ, UR8 ;  /* 0x00000008ff047e24 */ /* 0x000fe2000f8e00ff */
[----:B-1----:R-:W-:Y:S01]  /*7360*/  MOV R7, UR7 ;  /* 0x0000000700077c02 */ /* 0x002fe20008000f00 */
[----:B------:R-:W-:Y:S01]  /*7370*/  IMAD.U32 R6, RZ, RZ, UR6 ;  /* 0x00000006ff067e24 */ /* 0x000fe2000f8e00ff */
[----:B-----5:R-:W-:Y:S01]  /*7380*/  MOV R11, UR5 ;  /* 0x00000005000b7c02 */ /* 0x020fe20008000f00 */
[----:B------:R-:W-:Y:S02]  /*7390*/  IMAD.U32 R10, RZ, RZ, UR4 ;  /* 0x00000004ff0a7e24 */ /* 0x000fe4000f8e00ff */
[----:B------:R-:W-:Y:S07]  /*73a0*/  LEPC R20, `(.L_x_125) ;  /* 0x000000001014794e */ /* 0x000fee0000000000 */
[----:B---34-:R-:W-:Y:S05]  /*73b0*/  CALL.ABS.NOINC R2 ;  /* 0x0000000002007343 */ /* 0x018fea0003c00000 */
.L_x_125:
[----:B---34-:R-:W-:Y:S01]  /*73c0*/  SHF.L.U32 R3, R28, 0x10, RZ ;  /* 0x000000101c037819 */ /* 0x018fe200000006ff */
[----:B------:R-:W-:Y:S05]  /*73d0*/  WARPSYNC.ALL ;  /* 0x0000000000007948 */ /* 0x000fea0003800000 */
[----:B------:R-:W-:Y:S01]  /*73e0*/  R2UR UR4, R25 ;  /* 0x00000000190472ca */ /* 0x000fe200000e0000 */
[----:B------:R-:W-:Y:S01]  /*73f0*/  BSSY.RECONVERGENT B0, `(.L_x_126) ;  /* 0x000005b000007945 */ /* 0x000fe20003800200 */
[----:B------:R-:W-:Y:S02]  /*7400*/  SHF.L.U32 R20, R30, 0x10, RZ ;  /* 0x000000101e147819 */ /* 0x000fe400000006ff */
[----:B------:R-:W-:Y:S02]  /*7410*/  ISETP.NE.AND P6, PT, R61, RZ, PT ;  /* 0x000000ff3d00720c */ /* 0x000fe40003fc5270 */
[----:B------:R-:W-:Y:S07]  /*7420*/  ISETP.NE.AND P0, PT, R60, RZ, PT ;  /* 0x000000ff3c00720c */ /* 0x000fee0003f05270 */
[----:B-1----:R-:W1:Y:S02]  /*7430*/  LDTM.x16 R4, tmem[UR4+0x10] ;  /* 0x00001004000479ee */ /* 0x002e640008240000 */
[----:B-1----:R-:W-:Y:S01]  /*7440*/  FMUL R0, R24, R4 ;  /* 0x0000000418007220 */ /* 0x002fe20000400000 */
[----:B------:R-:W-:Y:S01]  /*7450*/  LOP3.LUT R4, R28, 0xffff0000, RZ, 0xc0, !PT ;  /* 0xffff00001c047812 */ /* 0x000fe200078ec0ff */
[C---:B------:R-:W-:Y:S01]  /*7460*/  FMUL R2, R24.reuse, R5 ;  /* 0x0000000518027220 */ /* 0x040fe20000400000 */
[----:B------:R-:W-:Y:S01]  /*7470*/  SHF.L.U32 R5, R29, 0x10, RZ ;  /* 0x000000101d057819 */ /* 0x000fe200000006ff */
[----:B------:R-:W-:Y:S01]  /*7480*/  FFMA R0, R27, R3, R0 ;  /* 0x000000031b007223 */ /* 0x000fe20000000000 */
[C---:B------:R-:W-:Y:S01]  /*7490*/  FMUL R3, R24.reuse, R6 ;  /* 0x0000000618037220 */ /* 0x040fe20000400000 */
[----:B------:R-:W-:Y:S01]  /*74a0*/  LOP3.LUT R6, R29, 0xffff0000, RZ, 0xc0, !PT ;  /* 0xffff00001d067812 */ /* 0x000fe200078ec0ff */
[C---:B------:R-:W-:Y:S01]  /*74b0*/  FFMA R2, R27.reuse, R4, R2 ;  /* 0x000000041b027223 */ /* 0x040fe20000000002 */
[C---:B------:R-:W-:Y:S01]  /*74c0*/  FMUL R7, R24.reuse, R7 ;  /* 0x0000000718077220 */ /* 0x040fe20000400000 */
[C---:B------:R-:W-:Y:S01]  /*74d0*/  FFMA R3, R27.reuse, R5, R3 ;  /* 0x000000051b037223 */ /* 0x040fe20000000003 */
[C---:B------:R-:W-:Y:S01]  /*74e0*/  FMUL R4, R24.reuse, R8 ;  /* 0x0000000818047220 */ /* 0x040fe20000400000 */
[----:B------:R-:W-:Y:S01]  /*74f0*/  FMUL R5, R24, R9 ;  /* 0x0000000918057220 */ /* 0x000fe20000400000 */
[----:B------:R-:W-:Y:S01]  /*7500*/  F2FP.BF16.F32.PACK_AB R32, R2, R0 ;  /* 0x000000000220723e */ /* 0x000fe200000010ff */
[C---:B------:R-:W-:Y:S01]  /*7510*/  FFMA R7, R27.reuse, R6, R7 ;  /* 0x000000061b077223 */ /* 0x040fe20000000007 */
[----:B------:R-:W-:Y:S01]  /*7520*/  LOP3.LUT R0, R30, 0xffff0000, RZ, 0xc0, !PT ;  /* 0xffff00001e007812 */ /* 0x000fe200078ec0ff */
[----:B------:R-:W-:Y:S01]  /*7530*/  FFMA R4, R27, R20, R4 ;  /* 0x000000141b047223 */ /* 0x000fe20000000004 */
[----:B------:R-:W-:Y:S01]  /*7540*/  SHF.L.U32 R2, R31, 0x10, RZ ;  /* 0x000000101f027819 */ /* 0x000fe200000006ff */
[----:B------:R-:W-:Y:S01]  /*7550*/  FMUL R6, R24, R10 ;  /* 0x0000000a18067220 */ /* 0x000fe20000400000 */
[----:B------:R-:W-:Y:S01]  /*7560*/  F2FP.BF16.F32.PACK_AB R33, R7, R3 ;  /* 0x000000030721723e */ /* 0x000fe200000010ff */
[----:B------:R-:W-:Y:S01]  /*7570*/  FFMA R5, R27, R0, R5 ;  /* 0x000000001b057223 */ /* 0x000fe20000000005 */
[----:B------:R-:W-:Y:S01]  /*7580*/  LOP3.LUT R3, R31, 0xffff0000, RZ, 0xc0, !PT ;  /* 0xffff00001f037812 */ /* 0x000fe200078ec0ff */
[----:B------:R-:W-:Y:S01]  /*7590*/  FFMA R6, R27, R2, R6 ;  /* 0x000000021b067223 */ /* 0x000fe20000000006 */
[----:B------:R-:W-:Y:S01]  /*75a0*/  SHF.L.U32 R7, R36, 0x10, RZ ;  /* 0x0000001024077819 */ /* 0x000fe200000006ff */
[----:B------:R-:W-:Y:S01]  /*75b0*/  FMUL R11, R24, R11 ;  /* 0x0000000b180b7220 */ /* 0x000fe20000400000 */
[----:B------:R-:W-:Y:S01]  /*75c0*/  LOP3.LUT R0, R36, 0xffff0000, RZ, 0xc0, !PT ;  /* 0xffff000024007812 */ /* 0x000fe200078ec0ff */
[C---:B------:R-:W-:Y:S01]  /*75d0*/  FMUL R8, R24.reuse, R12 ;  /* 0x0000000c18087220 */ /* 0x040fe20000400000 */
[----:B------:R-:W-:Y:S01]  /*75e0*/  SHF.L.U32 R2, R37, 0x10, RZ ;  /* 0x0000001025027819 */ /* 0x000fe200000006ff */
[C---:B------:R-:W-:Y:S01]  /*75f0*/  FMUL R9, R24.reuse, R13 ;  /* 0x0000000d18097220 */ /* 0x040fe20000400000 */
[----:B------:R-:W-:Y:S01]  /*7600*/  F2FP.BF16.F32.PACK_AB R34, R5, R4 ;  /* 0x000000040522723e */ /* 0x000fe200000010ff */
[----:B------:R-:W-:Y:S01]  /*7610*/  FFMA R11, R27, R3, R11 ;  /* 0x000000031b0b7223 */ /* 0x000fe2000000000b */
[----:B------:R-:W-:Y:S01]  /*7620*/  SHF.L.U32 R3, R39, 0x10, RZ ;  /* 0x0000001027037819 */ /* 0x000fe200000006ff */
[----:B------:R-:W-:Y:S01]  /*7630*/  FFMA R8, R27, R7, R8 ;  /* 0x000000071b087223 */ /* 0x000fe20000000008 */
[----:B------:R-:W-:Y:S01]  /*7640*/  LOP3.LUT R4, R39, 0xffff0000, RZ, 0xc0, !PT ;  /* 0xffff000027047812 */ /* 0x000fe200078ec0ff */
[----:B------:R-:W-:Y:S01]  /*7650*/  FFMA R9, R27, R0, R9 ;  /* 0x000000001b097223 */ /* 0x000fe20000000009 */
[----:B------:R-:W-:Y:S01]  /*7660*/  LOP3.LUT R0, R37, 0xffff0000, RZ, 0xc0, !PT ;  /* 0xffff000025007812 */ /* 0x000fe200078ec0ff */
[C---:B------:R-:W-:Y:S01]  /*7670*/  FMUL R10, R24.reuse, R14 ;  /* 0x0000000e180a7220 */ /* 0x040fe20000400000 */
[C---:B------:R-:W-:Y:S01]  /*7680*/  FMUL R15, R24.reuse, R15 ;  /* 0x0000000f180f7220 */ /* 0x040fe20000400000 */
[C---:B------:R-:W-:Y:S01]  /*7690*/  FMUL R12, R24.reuse, R16 ;  /* 0x00000010180c7220 */ /* 0x040fe20000400000 */
[----:B------:R-:W-:Y:S01]  /*76a0*/  FMUL R13, R24, R17 ;  /* 0x00000011180d7220 */ /* 0x000fe20000400000 */
[C---:B------:R-:W-:Y:S01]  /*76b0*/  FFMA R10, R27.reuse, R2, R10 ;  /* 0x000000021b0a7223 */ /* 0x040fe2000000000a */
[----:B------:R-:W-:Y:S01]  /*76c0*/  FFMA R15, R27, R0, R15 ;  /* 0x000000001b0f7223 */ /* 0x000fe2000000000f */
[----:B------:R-:W-:Y:S01]  /*76d0*/  SHF.L.U32 R2, R38, 0x10, RZ ;  /* 0x0000001026027819 */ /* 0x000fe200000006ff */
[----:B------:R-:W-:Y:S01]  /*76e0*/  FMUL R14, R24, R18 ;  /* 0x00000012180e7220 */ /* 0x000fe20000400000 */
[----:B------:R-:W-:Y:S01]  /*76f0*/  LOP3.LUT R0, R38, 0xffff0000, RZ, 0xc0, !PT ;  /* 0xffff000026007812 */ /* 0x000fe200078ec0ff */
[----:B------:R-:W-:Y:S01]  /*7700*/  FMUL R19, R24, R19 ;  /* 0x0000001318137220 */ /* 0x000fe20000400000 */
[----:B------:R-:W-:Y:S01]  /*7710*/  F2FP.BF16.F32.PACK_AB R35, R11, R6 ;  /* 0x000000060b23723e */ /* 0x000fe200000010ff */
[----:B------:R-:W-:Y:S01]  /*7720*/  FFMA R12, R27, R2, R12 ;  /* 0x000000021b0c7223 */ /* 0x000fe2000000000c */
[----:B------:R-:W-:Y:S01]  /*7730*/  F2FP.BF16.F32.PACK_AB R8, R9, R8 ;  /* 0x000000080908723e */ /* 0x000fe200000010ff */
[C---:B------:R-:W-:Y:S01]  /*7740*/  FFMA R13, R27.reuse, R0, R13 ;  /* 0x000000001b0d7223 */ /* 0x040fe2000000000d */
[C---:B------:R-:W-:Y:S01]  /*7750*/  FFMA R14, R27.reuse, R3, R14 ;  /* 0x000000031b0e7223 */ /* 0x040fe2000000000e */
[----:B------:R1:W-:Y:S01]  /*7760*/  STS.128 [R56+UR43+0x1200], R32 ;  /* 0x0012002038007988 */ /* 0x0003e20008000c2b */
[----:B------:R-:W-:Y:S01]  /*7770*/  FFMA R19, R27, R4, R19 ;  /* 0x000000041b137223 */ /* 0x000fe20000000013 */
[----:B------:R-:W-:Y:S02]  /*7780*/  F2FP.BF16.F32.PACK_AB R9, R15, R10 ;  /* 0x0000000a0f09723e */ /* 0x000fe400000010ff */
[----:B------:R-:W-:Y:S02]  /*7790*/  F2FP.BF16.F32.PACK_AB R10, R13, R12 ;  /* 0x0000000c0d0a723e */ /* 0x000fe400000010ff */
[----:B------:R-:W-:Y:S02]  /*77a0*/  F2FP.BF16.F32.PACK_AB R11, R19, R14 ;  /* 0x0000000e130b723e */ /* 0x000fe400000010ff */
[----:B------:R-:W-:Y:S02]  /*77b0*/  MOV R2, UR46 ;  /* 0x0000002e00027c02 */ /* 0x000fe40008000f00 */
[----:B------:R-:W-:Y:S01]  /*77c0*/  MOV R0, UR47 ;  /* 0x0000002f00007c02 */ /* 0x000fe20008000f00 */
[----:B------:R1:W-:Y:S01]  /*77d0*/  STS.128 [R62+0x1200], R8 ;  /* 0x001200083e007388 */ /* 0x0003e20000000c00 */
[----:B------:R-:W-:Y:S02]  /*77e0*/  @P6 LEA R2, R2, UR43, 0x3 ;  /* 0x0000002b02026c11 */ /* 0x000fe4000f8e18ff */
[----:B------:R-:W-:Y:S02]  /*77f0*/  @P6 SHF.L.U32 R3, R59, 0x1f, RZ ;  /* 0x0000001f3b036819 */ /* 0x000fe400000006ff */
[----:B------:R-:W-:Y:S01]  /*7800*/  @P6 IADD3 R2, PT, PT, R2, 0x70, RZ ;  /* 0x0000007002026810 */ /* 0x000fe20007ffe0ff */
[----:B------:R-:W-:Y:S01]  /*7810*/  @!PT LDS RZ, [RZ] ;  /* 0x00000000fffff984 */ /* 0x000fe20000000800 */
[----:B------:R-:W-:Y:S01]  /*7820*/  @!PT LDS RZ, [RZ] ;  /* 0x00000000fffff984 */ /* 0x000fe20000000800 */
[----:B------:R-:W-:Y:S01]  /*7830*/  @!PT LDS RZ, [RZ] ;  /* 0x00000000fffff984 */ /* 0x000fe20000000800 */
[----:B------:R-:W-:Y:S01]  /*7840*/  @!PT LDS RZ, [RZ] ;  /* 0x00000000fffff984 */ /* 0x000fe20000000800 */
[----:B------:R2:W-:Y:S06]  /*7850*/  MEMBAR.ALL.CTA ;  /* 0x0000000000007992 */ /* 0x0005ec0000008000 */
[----:B--2---:R-:W2:Y:S01]  /*7860*/  FENCE.VIEW.ASYNC.S ;  /* 0x00000000000073c6 */ /* 0x004ea20000000000 */
[----:B------:R-:W-:Y:S02]  /*7870*/  @P6 PRMT R0, R0, 0x654, R2 ;  /* 0x0000065400006816 */ /* 0x000fe40000000002 */
[----:B------:R-:W-:Y:S01]  /*7880*/  LEA R2, R26, UR43, 0x3 ;  /* 0x0000002b1a027c11 */ /* 0x000fe2000f8e18ff */
[----:B--2---:R-:W-:Y:S06]  /*7890*/  BAR.SYNC.DEFER_BLOCKING 0x1, 0x80 ;  /* 0x0042000000007b1d */ /* 0x004fec0000010000 */
[----:B------:R-:W-:Y:S05]  /*78a0*/  @P0 BRA `(.L_x_127) ;  /* 0x00000000003c0947 */ /* 0x000fea0003800000 */
[----:B------:R-:W2:Y:S01]  /*78b0*/  LDCU.64 UR6, c[0x0][0x348] ;  /* 0x00006900ff0677ac */ /* 0x000ea20008000a00 */
[----:B------:R-:W-:Y:S02]  /*78c0*/  UIADD3 UR13, UPT, UPT, UR49, 0x10, URZ ;  /* 0x00000010310d7890 */ /* 0x000fe4000fffe0ff */
[----:B------:R-:W-:Y:S01]  /*78d0*/  UIADD3 UR12, UPT, UPT, UR43, 0x1200, URZ ;  /* 0x000012002b0c7890 */ /* 0x000fe2000fffe0ff */
[----:B------:R-:W-:Y:S01]  /*78e0*/  UMOV UR14, UR50 ;  /* 0x00000032000e7c82 */ /* 0x000fe20008000000 */
[----:B------:R-:W-:Y:S01]  /*78f0*/  UMOV UR15, UR36 ;  /* 0x00000024000f7c82 */ /* 0x000fe20008000000 */
[----:B------:R-:W-:Y:S02]  /*7900*/  UIADD3 UR9, UPT, UPT, UR49, 0x50, URZ ;  /* 0x0000005031097890 */ /* 0x000fe4000fffe0ff */
[----:B------:R-:W-:Y:S01]  /*7910*/  UIADD3 UR8, UPT, UPT, UR43, 0x1a00, URZ ;  /* 0x00001a002b087890 */ /* 0x000fe2000fffe0ff */
[----:B------:R-:W-:Y:S01]  /*7920*/  UMOV UR10, UR50 ;  /* 0x00000032000a7c82 */ /* 0x000fe20008000000 */
[----:B------:R-:W-:Y:S01]  /*7930*/  UMOV UR11, UR36 ;  /* 0x00000024000b7c82 */ /* 0x000fe20008000000 */
[----:B--2---:R-:W-:Y:S04]  /*7940*/  UIADD3 UR4, UP0, UPT, UR6, 0x680, URZ ;  /* 0x0000068006047890 */ /* 0x004fe8000ff1e0ff */
[----:B------:R-:W-:Y:S09]  /*7950*/  UIADD3.X UR5, UPT, UPT, URZ, UR7, URZ, UP0, !UPT ;  /* 0x00000007ff057290 */ /* 0x000ff200087fe4ff */
[----:B------:R2:W-:Y:S01]  /*7960*/  UTMASTG.3D [UR12], [UR4] ;  /* 0x0000000c040073b5 */ /* 0x0005e20008010000 */
[----:B------:R2:W-:Y:S01]  /*7970*/  UTMASTG.3D [UR8], [UR4] ;  /* 0x00000008040073b5 */ /* 0x0005e20008010000 */
[----:B------:R0:W-:Y:S01]  /*7980*/  UTMACMDFLUSH ;  /* 0x00000000000079b7 */ /* 0x0001e20000000000 */
[----:B--2---:R-:W-:Y:S04]  /*7990*/  DEPBAR.LE SB0, 0x1 ;  /* 0x000080400000791a */ /* 0x004fe80000000000 */
.L_x_127:
[----:B------:R-:W-:Y:S05]  /*79a0*/  BSYNC.RECONVERGENT B0 ;  /* 0x0000000000007941 */ /* 0x000fea0003800200 */
.L_x_126:
[----:B------:R-:W-:Y:S01]  /*79b0*/  BAR.SYNC.DEFER_BLOCKING 0x1, 0x80 ;  /* 0x0042000000007b1d */ /* 0x000fe20000010000 */
[----:B------:R-:W-:Y:S04]  /*79c0*/  UIADD3 UR4, UPT, UPT, UR46, 0x1, URZ ;  /* 0x000000012e047890 */ /* 0x000fe8000fffe0ff */
[----:B------:R-:W-:Y:S04]  /*79d0*/  UISETP.NE.AND UP0, UPT, UR4, 0x4, UPT ;  /* 0x000000040400788c */ /* 0x000fe8000bf05270 */
[----:B------:R-:W-:Y:S01]  /*79e0*/  USEL UR44, UR4, URZ, UP0 ;  /* 0x000000ff042c7287 */ /* 0x000fe20008000000 */
[----:B------:R2:W-:Y:S01]  /*79f0*/  @P6 SYNCS.ARRIVE.TRANS64.RED.A1T0 RZ, [R0+URZ], RZ ;  /* 0x000000ff00ff69a7 */ /* 0x0005e200081004ff */
[----:B------:R-:W-:Y:S01]  /*7a00*/  BSSY B1, `(.L_x_128) ;  /* 0x0000013000017945 */ /* 0x000fe20003800000 */
[----:B------:R-:W3:Y:S02]  /*7a10*/  @P6 SYNCS.PHASECHK.TRANS64.TRYWAIT P0, [R2+URZ+0x50], R3 ;  /* 0x00005003020065a7 */ /* 0x000ee400080011ff */
[----:B---3--:R-:W-:Y:S01]  /*7a20*/  @P6 SEL R63, RZ, 0x1, !P0 ;  /* 0x00000001ff3f6807 */ /* 0x008fe20004000000 */
[----:B--2---:R-:W-:Y:S06]  /*7a30*/  @!P6 BRA `(.L_x_129) ;  /* 0x00000000003ce947 */ /* 0x004fec0003800000 */
[----:B------:R-:W-:Y:S01]  /*7a40*/  ISETP.NE.AND P1, PT, R64, RZ, PT ;  /* 0x000000ff4000720c */ /* 0x000fe20003f25270 */
[----:B------:R-:W-:Y:S01]  /*7a50*/  BSSY B0, `(.L_x_130) ;  /* 0x0000009000007945 */ /* 0x000fe20003800000 */
[----:B------:R-:W-:Y:S11]  /*7a60*/  ISETP.NE.AND P0, PT, R63, RZ, PT ;  /* 0x000000ff3f00720c */ /* 0x000ff60003f05270 */
[----:B------:R-:W-:Y:S05]  /*7a70*/  @P1 IMAD R3, R26, 0x1000, R56 ;  /* 0x000010001a031824 */ /* 0x000fea00078e0238 */
[----:B------:R-:W-:Y:S05]  /*7a80*/  @P1 IADD3 R0, PT, PT, R3, UR43, RZ ;  /* 0x0000002b03001c10 */ /* 0x000fea000fffe0ff */
[----:B------:R-:W-:Y:S01]  /*7a90*/  @P1 IMAD.IADD R0, R65, 0x1, R0 ;  /* 0x0000000141001824 */ /* 0x000fe200078e0200 */
[----:B------:R-:W-:Y:S06]  /*7aa0*/  @P0 BRA `(.L_x_131) ;  /* 0x00000000000c0947 */ /* 0x000fec0003800000 */
[----:B------:R-:W-:Y:S04]  /*7ab0*/  SHF.L.U32 R4, R59, 0x1f, RZ ;  /* 0x0000001f3b047819 */ /* 0x000fe800000006ff */
[----:B------:R-:W2:Y:S02]  /*7ac0*/  SYNCS.PHASECHK.TRANS64.TRYWAIT P0, [R2+URZ+0x50], R4 ;  /* 0x00005004020075a7 */ /* 0x000ea400080011ff */
[----:B--2---:R-:W-:Y:S05]  /*7ad0*/  @!P0 BRA `(.L_x_132) ;  /* 0x0000002000188947 */ /* 0x004fea0003800000 */
.L_x_131:
[----:B------:R-:W-:Y:S05]  /*7ae0*/  BSYNC B0 ;  /* 0x0000000000007941 */ /* 0x000fea0003800000 */
.L_x_130:
[----:B------:R-:W-:Y:S02]  /*7af0*/  ISETP.NE.AND P0, PT, R64, RZ, PT ;  /* 0x000000ff4000720c */ /* 0x000fe40003f05270 */
[----:B------:R-:W-:Y:S11]  /*7b00*/  IADD3 R26, PT, PT, R26, 0x1, RZ ;  /* 0x000000011a1a7810 */ /* 0x000ff60007ffe0ff */
[----:B------:R3:W4:Y:S04]  /*7b10*/  @P0 LDS.128 R28, [R3+UR43+0x200] ;  /* 0x0002002b031c0984 */ /* 0x0007280008000c00 */
[----:B------:R3:W1:Y:S02]  /*7b20*/  @P0 LDS.128 R36, [R0+0x200] ;  /* 0x0002000000240984 */ /* 0x0006640000000c00 */
.L_x_129:
[----:B------:R-:W-:Y:S05]  /*7b30*/  BSYNC B1 ;  /* 0x0000000000017941 */ /* 0x000fea0003800000 */
.L_x_128:
[----:B---3--:R-:W-:Y:S05]  /*7b40*/  VIADD R0, R25, 0x20 ;  /* 0x0000002019007836 */ /* 0x008fea0000000000 */
[----:B------:R-:W-:Y:S04]  /*7b50*/  SHF.R.U32.HI R0, RZ, 0x15, R0 ;  /* 0x00000015ff007819 */ /* 0x000fe80000011600 */
[----:B------:R-:W-:Y:S11]  /*7b60*/  LOP3.LUT P0, RZ, R0, 0x3, R47, 0x48, !PT ;  /* 0x0000000300ff7812 */ /* 0x000ff6000780482f */
[----:B------:R-:W-:Y:S02]  /*7b70*/  @!UPT UIADD3 URZ, UPT, UPT, URZ, URZ, URZ ;  /* 0x000000fffffff290 */ /* 0x000fe4000fffe0ff */
[----:B------:R-:W-:Y:S05]  /*7b80*/  @!P0 BRA `(.L_x_133) ;  /* 0x0000000000408947 */ /* 0x000fea0003800000 */
[----:B------:R-:W3:Y:S01]  /*7b90*/  LDCU.64 UR8, c[0x4][0x70] ;  /* 0x01000e00ff0877ac */ /* 0x000ee20008000a00 */
[----:B------:R-:W-:Y:S01]  /*7ba0*/  MOV R3, 0x0 ;  /* 0x0000000000037802 */ /* 0x000fe20000000f00 */
[----:B------:R-:W-:Y:S02]  /*7bb0*/  HFMA2 R12, -RZ, RZ, 0, 5.9604644775390625e-08 ;  /* 0x00000001ff0c7431 */ /* 0x000fe400000001ff */
[----:B-1----:R-:W-:Y:S02]  /*7bc0*/  IMAD.MOV.U32 R8, RZ, RZ, 0x192 ;  /* 0x00000192ff087424 */ /* 0x002fe400078e00ff */
[----:B------:R-:W-:Y:S01]  /*7bd0*/  IMAD.MOV.U32 R13, RZ, RZ, RZ ;  /* 0x000000ffff0d7224 */ /* 0x000fe200078e00ff */
[----:B------:R-:W1:Y:S01]  /*7be0*/  LDCU.64 UR6, c[0x4][0x78] ;  /* 0x01000f00ff0677ac */ /* 0x000e620008000a00 */
[----:B--2---:R-:W2:Y:S01]  /*7bf0*/  LDC.64 R2, c[0x4][R3] ;  /* 0x0100000003027b82 */ /* 0x004ea20000000a00 */
[----:B------:R-:W5:Y:S01]  /*7c00*/  LDCU.64 UR4, c[0x4][0x10] ;  /* 0x01000200ff0477ac */ /* 0x000f620008000a00 */
[----:B---3--:R-:W-:Y:S01]  /*7c10*/  MOV R5, UR9 ;  /* 0x0000000900057c02 */ /* 0x008fe20008000f00 */
[----:B------:R-:W-:Y:S01]  /*7c20*/  IMAD.U32 R4, RZ, RZ, UR8 ;  /* 0x00000008ff047e24 */ /* 0x000fe2000f8e00ff */
[----:B-1----:R-:W-:Y:S01]  /*7c30*/  MOV R7, UR7 ;  /* 0x0000000700077c02 */ /* 0x002fe20008000f00 */
[----:B------:R-:W-:Y:S01]  /*7c40*/  IMAD.U32 R6, RZ, RZ, UR6 ;  /* 0x00000006ff067e24 */ /* 0x000fe2000f8e00ff */
[----:B-----5:R-:W-:Y:S01]  /*7c50*/  MOV R11, UR5 ;  /* 0x00000005000b7c02 */ /* 0x020fe20008000f00 */
[----:B------:R-:W-:Y:S02]  /*7c60*/  IMAD.U32 R10, RZ, RZ, UR4 ;  /* 0x00000004ff0a7e24 */ /* 0x000fe4000f8e00ff */
[----:B------:R-:W-:Y:S07]  /*7c70*/  LEPC R20, `(.L_x_133) ;  /* 0x000000001014794e */ /* 0x000fee0000000000 */
[----:B--2-4-:R-:W-:Y:S05]  /*7c80*/  CALL.ABS.NOINC R2 ;  /* 0x0000000002007343 */ /* 0x014fea0003c00000 */
.L_x_133:
[----:B----4-:R-:W-:Y:S01]  /*7c90*/  SHF.L.U32 R3, R28, 0x10, RZ ;  /* 0x000000101c037819 */ /* 0x010fe200000006ff */
[----:B------:R-:W-:Y:S05]  /*7ca0*/  WARPSYNC.ALL ;  /* 0x0000000000007948 */ /* 0x000fea0003800000 */
[----:B------:R-:W-:Y:S01]  /*7cb0*/  R2UR UR4, R25 ;  /* 0x00000000190472ca */ /* 0x000fe200000e0000 */
[----:B------:R-:W-:Y:S01]  /*7cc0*/  BSSY.RECONVERGENT B0, `(.L_x_134) ;  /* 0x000005b000007945 */ /* 0x000fe20003800200 */
[----:B------:R-:W-:Y:S02]  /*7cd0*/  SHF.L.U32 R20, R30, 0x10, RZ ;  /* 0x000000101e147819 */ /* 0x000fe400000006ff */
[----:B------:R-:W-:Y:S02]  /*7ce0*/  ISETP.NE.AND P6, PT, R61, RZ, PT ;  /* 0x000000ff3d00720c */ /* 0x000fe40003fc5270 */
[----:B------:R-:W-:Y:S07]  /*7cf0*/  ISETP.NE.AND P0, PT, R60, RZ, PT ;  /* 0x000000ff3c00720c */ /* 0x000fee0003f05270 */
[----:B-12---:R-:W1:Y:S02]  /*7d00*/  LDTM.x16 R4, tmem[UR4+0x20] ;  /* 0x00002004000479ee */ /* 0x006e640008240000 */
        /* <DEDUP_REMOVED lines=59> */
[----:B------:R-:W-:Y:S02]  /*80c0*/  LEA R3, R26, UR43, 0x3 ;  /* 0x0000002b1a037c11 */ /* 0x000fe4000f8e18ff */
        /* <DEDUP_REMOVED lines=8> */
[----:B------:R-:W-:Y:S01]  /*8150*/  @P6 SHF.L.U32 R2, R59, 0x1f, RZ ;  /* 0x0000001f3b026819 */ /* 0x000fe200000006ff */
        /* <DEDUP_REMOVED lines=17> */
.L_x_135:
[----:B------:R-:W-:Y:S05]  /*8270*/  BSYNC.RECONVERGENT B0 ;  /* 0x0000000000007941 */ /* 0x000fea0003800200 */
.L_x_134:
        /* <DEDUP_REMOVED lines=19> */
.L_x_139:
[----:B------:R-:W-:Y:S05]  /*83b0*/  BSYNC B0 ;  /* 0x0000000000007941 */ /* 0x000fea0003800000 */
.L_x_138:
[----:B------:R-:W-:Y:S11]  /*83c0*/  ISETP.NE.AND P0, PT, R64, RZ, PT ;  /* 0x000000ff4000720c */ /* 0x000ff60003f05270 */
[----:B------:R-:W-:Y:S02]  /*83d0*/  @!UPT UIADD3 URZ, UPT, UPT, URZ, URZ, URZ ;  /* 0x000000fffffff290 */ /* 0x000fe4000fffe0ff */
[----:B------:R3:W4:Y:S04]  /*83e0*/  @P0 LDS.128 R28, [R26+UR43+0x200] ;  /* 0x0002002b1a1c0984 */ /* 0x0007280008000c00 */
[----:B------:R3:W1:Y:S02]  /*83f0*/  @P0 LDS.128 R36, [R65+0x200] ;  /* 0x0002000041240984 */ /* 0x0006640000000c00 */
.L_x_137:
[----:B------:R-:W-:Y:S05]  /*8400*/  BSYNC B1 ;  /* 0x0000000000017941 */ /* 0x000fea0003800000 */
.L_x_136:
[----:B--2---:R-:W-:Y:S05]  /*8410*/  VIADD R0, R25, 0x30 ;  /* 0x0000003019007836 */ /* 0x004fea0000000000 */
[----:B------:R-:W-:Y:S04]  /*8420*/  SHF.R.U32.HI R0, RZ, 0x15, R0 ;  /* 0x00000015ff007819 */ /* 0x000fe80000011600 */
[----:B------:R-:W-:Y:S11]  /*8430*/  LOP3.LUT P0, RZ, R0, 0x3, R47, 0x48, !PT ;  /* 0x0000000300ff7812 */ /* 0x000ff6000780482f */
[----:B------:R-:W-:Y:S02]  /*8440*/  @!UPT UIADD3 URZ, UPT, UPT, URZ, URZ, URZ ;  /* 0x000000fffffff290 */ /* 0x000fe4000fffe0ff */
[----:B------:R-:W-:Y:S05]  /*8450*/  @!P0 BRA `(.L_x_141) ;  /* 0x0000000000408947 */ /* 0x000fea0003800000 */
[----:B------:R-:W2:Y:S01]  /*8460*/  LDCU.64 UR8, c[0x4][0x70] ;  /* 0x01000e00ff0877ac */ /* 0x000ea20008000a00 */
[----:B------:R-:W-:Y:S01]  /*8470*/  MOV R3, 0x0 ;  /* 0x0000000000037802 */ /* 0x000fe20000000f00 */
        /* <DEDUP_REMOVED lines=14> */
.L_x_141:
[----:B------:R-:W-:Y:S01]  /*8560*/  ISETP.NE.AND P0, PT, R60, RZ, PT ;  /* 0x000000ff3c00720c */ /* 0x000fe20003f05270 */
[----:B------:R-:W-:Y:S05]  /*8570*/  WARPSYNC.ALL ;  /* 0x0000000000007948 */ /* 0x000fea0003800000 */
[----:B------:R-:W-:Y:S01]  /*8580*/  R2UR UR4, R25 ;  /* 0x00000000190472ca */ /* 0x000fe200000e0000 */
[----:B------:R-:W-:Y:S01]  /*8590*/  BSSY.RECONVERGENT B0, `(.L_x_142) ;  /* 0x0000057000007945 */ /* 0x000fe20003800200 */
[C---:B----4-:R-:W-:Y:S02]  /*85a0*/  SHF.L.U32 R20, R28.reuse, 0x10, RZ ;  /* 0x000000101c147819 */ /* 0x050fe400000006ff */
[----:B------:R-:W-:Y:S02]  /*85b0*/  LOP3.LUT R21, R28, 0xffff0000, RZ, 0xc0, !PT ;  /* 0xffff00001c157812 */ /* 0x000fe400078ec0ff */
[C---:B------:R-:W-:Y:S02]  /*85c0*/  SHF.L.U32 R25, R29.reuse, 0x10, RZ ;  /* 0x000000101d197819 */ /* 0x040fe400000006ff */
[----:B---3--:R-:W-:Y:S02]  /*85d0*/  LOP3.LUT R26, R29, 0xffff0000, RZ, 0xc0, !PT ;  /* 0xffff00001d1a7812 */ /* 0x008fe400078ec0ff */
[C---:B------:R-:W-:Y:S02]  /*85e0*/  SHF.L.U32 R28, R30.reuse, 0x10, RZ ;  /* 0x000000101e1c7819 */ /* 0x040fe400000006ff */
[----:B------:R-:W-:Y:S01]  /*85f0*/  LOP3.LUT R29, R30, 0xffff0000, RZ, 0xc0, !PT ;  /* 0xffff00001e1d7812 */ /* 0x000fe200078ec0ff */
[----:B-1----:R-:W1:Y:S01]  /*8600*/  LDTM.x16 R4, tmem[UR4+0x30] ;  /* 0x00003004000479ee */ /* 0x002e620008240000 */
[C---:B------:R-:W-:Y:S01]  /*8610*/  SHF.L.U32 R30, R31.reuse, 0x10, RZ ;  /* 0x000000101f1e7819 */ /* 0x040fe200000006ff */
[----:B------:R-:W-:Y:S01]  /*8620*/  NOP ;  /* 0x0000000000007918 */ /* 0x000fe20000000000 */
[----:B------:R-:W-:Y:S02]  /*8630*/  LOP3.LUT R31, R31, 0xffff0000, RZ, 0xc0, !PT ;  /* 0xffff00001f1f7812 */ /* 0x000fe400078ec0ff */
[C---:B------:R-:W-:Y:S02]  /*8640*/  SHF.L.U32 R32, R36.reuse, 0x10, RZ ;  /* 0x0000001024207819 */ /* 0x040fe400000006ff */
[----:B------:R-:W-:Y:S02]  /*8650*/  LOP3.LUT R33, R36, 0xffff0000, RZ, 0xc0, !PT ;  /* 0xffff000024217812 */ /* 0x000fe400078ec0ff */
[----:B------:R-:W-:Y:S02]  /*8660*/  IADD3 R53, PT, PT, R53, 0xe0, RZ ;  /* 0x000000e035357810 */ /* 0x000fe40007ffe0ff */
[----:B------:R-:W-:Y:S02]  /*8670*/  SHF.L.U32 R34, R37, 0x10, RZ ;  /* 0x0000001025227819 */ /* 0x000fe400000006ff */
[----:B------:R-:W-:Y:S02]  /*8680*/  LOP3.LUT R53, R53, 0xfefffff8, RZ, 0xc0, !PT ;  /* 0xfefffff835357812 */ /* 0x000fe400078ec0ff */
[----:B------:R-:W-:Y:S02]  /*8690*/  LOP3.LUT R35, R37, 0xffff0000, RZ, 0xc0, !PT ;  /* 0xffff000025237812 */ /* 0x000fe400078ec0ff */
[----:B-1----:R1:W-:Y:S01]  /*86a0*/  SYNCS.ARRIVE.TRANS64.RED.A1T0 RZ, [R53+URZ], RZ ;  /* 0x000000ff35ff79a7 */ /* 0x0023e200081004ff */
[C---:B------:R-:W-:Y:S02]  /*86b0*/  SHF.L.U32 R36, R38.reuse, 0x10, RZ ;  /* 0x0000001026247819 */ /* 0x040fe400000006ff */
[----:B------:R-:W-:Y:S02]  /*86c0*/  LOP3.LUT R37, R38, 0xffff0000, RZ, 0xc0, !PT ;  /* 0xffff000026257812 */ /* 0x000fe400078ec0ff */
[----:B------:R-:W-:Y:S01]  /*86d0*/  SHF.L.U32 R38, R39, 0x10, RZ ;  /* 0x0000001027267819 */ /* 0x000fe200000006ff */
[C---:B------:R-:W-:Y:S01]  /*86e0*/  FMUL R4, R24.reuse, R4 ;  /* 0x0000000418047220 */ /* 0x040fe20000400000 */
[C---:B------:R-:W-:Y:S01]  /*86f0*/  FMUL R5, R24.reuse, R5 ;  /* 0x0000000518057220 */ /* 0x040fe20000400000 */
[C---:B------:R-:W-:Y:S01]  /*8700*/  FMUL R6, R24.reuse, R6 ;  /* 0x0000000618067220 */ /* 0x040fe20000400000 */
[C---:B------:R-:W-:Y:S01]  /*8710*/  FMUL R7, R24.reuse, R7 ;  /* 0x0000000718077220 */ /* 0x040fe20000400000 */
[C---:B------:R-:W-:Y:S01]  /*8720*/  FFMA R4, R27.reuse, R20, R4 ;  /* 0x000000141b047223 */ /* 0x040fe20000000004 */
        /* <DEDUP_REMOVED lines=15> */
[C---:B------:R-:W-:Y:S01]  /*8820*/  FMUL R12, R24.reuse, R16 ;  /* 0x00000010180c7220 */ /* 0x040fe20000400000 */
[C---:B------:R-:W-:Y:S01]  /*8830*/  FFMA R0, R27.reuse, R32, R0 ;  /* 0x000000201b007223 */ /* 0x040fe20000000000 */
[C---:B------:R-:W-:Y:S01]  /*8840*/  FMUL R13, R24.reuse, R17 ;  /* 0x00000011180d7220 */ /* 0x040fe20000400000 */
[----:B------:R-:W-:Y:S01]  /*8850*/  FFMA R2, R27, R33, R2 ;  /* 0x000000211b027223 */ /* 0x000fe20000000002 */
[----:B------:R-:W-:Y:S01]  /*8860*/  F2FP.BF16.F32.PACK_AB R4, R5, R4 ;  /* 0x000000040504723e */ /* 0x000fe200000010ff */
[C---:B------:R-:W-:Y:S01]  /*8870*/  FMUL R14, R24.reuse, R18 ;  /* 0x00000012180e7220 */ /* 0x040fe20000400000 */
[----:B------:R-:W-:Y:S01]  /*8880*/  FFMA R3, R27, R34, R3 ;  /* 0x000000221b037223 */ /* 0x000fe20000000003 */
[----:B------:R-:W-:Y:S01]  /*8890*/  LOP3.LUT R39, R39, 0xffff0000, RZ, 0xc0, !PT ;  /* 0xffff000027277812 */ /* 0x000fe200078ec0ff */
[----:B------:R-:W-:Y:S01]  /*88a0*/  FFMA R15, R27, R35, R15 ;  /* 0x000000231b0f7223 */ /* 0x000fe2000000000f */
[----:B------:R-:W-:Y:S01]  /*88b0*/  F2FP.BF16.F32.PACK_AB R5, R7, R6 ;  /* 0x000000060705723e */ /* 0x000fe200000010ff */
[----:B------:R-:W-:Y:S01]  /*88c0*/  FMUL R19, R24, R19 ;  /* 0x0000001318137220 */ /* 0x000fe20000400000 */
[----:B------:R-:W-:Y:S01]  /*88d0*/  F2FP.BF16.F32.PACK_AB R6, R9, R8 ;  /* 0x000000080906723e */ /* 0x000fe200000010ff */
        /* <DEDUP_REMOVED lines=34> */
.L_x_143:
[----:B------:R-:W-:Y:S05]  /*8b00*/  BSYNC.RECONVERGENT B0 ;  /* 0x0000000000007941 */ /* 0x000fea0003800200 */
.L_x_142:
[----:B------:R-:W-:Y:S01]  /*8b10*/  BAR.SYNC.DEFER_BLOCKING 0x1, 0x80 ;  /* 0x0042000000007b1d */ /* 0x000fe20000010000 */
[----:B------:R-:W-:Y:S01]  /*8b20*/  UISETP.NE.AND UP0, UPT, UR52, -0x4, UPT ;  /* 0xfffffffc3400788c */ /* 0x000fe2000bf05270 */
[----:B------:R-:W-:Y:S08]  /*8b30*/  IADD3 R22, PT, PT, R22, 0x1, RZ ;  /* 0x0000000116167810 */ /* 0x000ff00007ffe0ff */
[----:B------:R-:W-:Y:S05]  /*8b40*/  BRA.U !UP0, `(.L_x_144) ;  /* 0x0000000108287547 */ /* 0x000fea000b800000 */
[----:B------:R-:W-:Y:S01]  /*8b50*/  ISETP.NE.AND P0, PT, R61, RZ, PT ;  /* 0x000000ff3d00720c */ /* 0x000fe20003f05270 */
[----:B------:R-:W-:Y:S01]  /*8b60*/  IMAD.U32 R2, RZ, RZ, UR46 ;  /* 0x0000002eff027e24 */ /* 0x000fe2000f8e00ff */
[----:B------:R-:W-:Y:S01]  /*8b70*/  UIADD3 UR4, UPT, UPT, UR46, 0x1, URZ ;  /* 0x000000012e047890 */ /* 0x000fe2000fffe0ff */
[----:B------:R-:W-:Y:S03]  /*8b80*/  IMAD.U32 R0, RZ, RZ, UR47 ;  /* 0x0000002fff007e24 */ /* 0x000fe6000f8e00ff */
[----:B------:R-:W-:Y:S04]  /*8b90*/  UISETP.NE.AND UP0, UPT, UR4, 0x4, UPT ;  /* 0x000000040400788c */ /* 0x000fe8000bf05270 */
[----:B------:R-:W-:Y:S03]  /*8ba0*/  USEL UR46, UR4, URZ, UP0 ;  /* 0x000000ff042e7287 */ /* 0x000fe60008000000 */
[----:B------:R-:W-:Y:S05]  /*8bb0*/  @P0 LEA R2, R2, UR43, 0x3 ;  /* 0x0000002b02020c11 */ /* 0x000fea000f8e18ff */
[----:B------:R-:W-:Y:S05]  /*8bc0*/  @P0 VIADD R2, R2, 0x70 ;  /* 0x0000007002020836 */ /* 0x000fea0000000000 */
[----:B------:R-:W-:Y:S04]  /*8bd0*/  @P0 PRMT R0, R0, 0x654, R2 ;  /* 0x0000065400000816 */ /* 0x000fe80000000002 */
[----:B------:R2:W-:Y:S03]  /*8be0*/  @P0 SYNCS.ARRIVE.TRANS64.RED.A1T0 RZ, [R0+URZ], RZ ;  /* 0x000000ff00ff09a7 */ /* 0x0005e600081004ff */
.L_x_144:
[----:B------:R-:W-:Y:S01]  /*8bf0*/  R2UR UR4, R50 ;  /* 0x00000000320472ca */ /* 0x000fe200000e0000 */
[----:B------:R-:W-:Y:S01]  /*8c00*/  UISETP.NE.AND UP0, UPT, UR62, URZ, UPT ;  /* 0x000000ff3e00728c */ /* 0x000fe2000bf05270 */
[----:B------:R-:W-:Y:S01]  /*8c10*/  ISETP.NE.AND P0, PT, R55, 0x2, PT ;  /* 0x000000023700780c */ /* 0x000fe20003f05270 */
[----:B------:R-:W-:Y:S01]  /*8c20*/  UIADD3 UR24, UPT, UPT, UR37, UR63, URZ ;  /* 0x0000003f25187290 */ /* 0x000fe2000fffe0ff */
[----:B------:R-:W-:Y:S01]  /*8c30*/  ISETP.NE.AND P1, PT, R22, 0x4, PT ;  /* 0x000000041600780c */ /* 0x000fe20003f25270 */
[----:B------:R-:W-:Y:S01]  /*8c40*/  UIADD3 UR52, UPT, UPT, UR52, 0x4, URZ ;  /* 0x0000000434347890 */ /* 0x000fe2000fffe0ff */
[----:B------:R-:W-:Y:S01]  /*8c50*/  SEL R2, RZ, 0x1, P0 ;  /* 0x00000001ff027807 */ /* 0x000fe20000000000 */
[----:B------:R-:W-:Y:S01]  /*8c60*/  UMOV UR36, UR61 ;  /* 0x0000003d00247c82 */ /* 0x000fe20008000000 */
[----:B--2---:R-:W-:Y:S02]  /*8c70*/  SEL R0, RZ, 0x1, P1 ;  /* 0x00000001ff007807 */ /* 0x004fe40000800000 */
[----:B------:R-:W-:Y:S02]  /*8c80*/  LOP3.LUT R57, R57, R2, RZ, 0x3c, !PT ;  /* 0x0000000239397212 */ /* 0x000fe400078e3cff */
[----:B------:R-:W-:Y:S01]  /*8c90*/  LOP3.LUT R58, R58, R0, RZ, 0x3c, !PT ;  /* 0x000000003a3a7212 */ /* 0x000fe200078e3cff */
[----:B------:R-:W-:Y:S01]  /*8ca0*/  UIADD3 UR20, UPT, UPT, UR38, UR4, URZ ;  /* 0x0000000426147290 */ /* 0x000fe2000fffe0ff */
[----:B------:R-:W-:Y:S02]  /*8cb0*/  SEL R55, R55, RZ, P0 ;  /* 0x000000ff37377207 */ /* 0x000fe40000000000 */
[----:B------:R-:W-:Y:S01]  /*8cc0*/  SEL R22, R22, RZ, P1 ;  /* 0x000000ff16167207 */ /* 0x000fe20000800000 */
[----:B------:R-:W-:Y:S08]  /*8cd0*/  BRA.U UP0, `(.L_x_145) ;  /* 0xffffffcd005c7547 */ /* 0x000ff0000b83ffff */
[----:B------:R-:W-:-:S13]  /*8ce0*/  R2UR UR4, R51 ;  /* 0x00000000330472ca */ /* 0x000fda00000e0000 */
[----:B------:R-:W-:-:S09]  /*8cf0*/  UISETP.NE.AND UP0, UPT, UR4, URZ, UPT ;  /* 0x000000ff0400728c */ /* 0x000fd2000bf05270 */
[----:B------:R-:W-:Y:S05]  /*8d00*/  BRA.U !UP0, `(.L_x_146) ;  /* 0x0000000108487547 */ /* 0x000fea000b800000 */
[----:B------:R-:W2:Y:S02]  /*8d10*/  LDCU.64 UR4, c[0x0][0x890] ;  /* 0x00011200ff0477ac */ /* 0x000ea40008000a00 */
[----:B--2---:R-:W-:-:S04]  /*8d20*/  UISETP.NE.U32.AND UP0, UPT, UR4, URZ, UPT ;  /* 0x000000ff0400728c */ /* 0x004fc8000bf05070 */
[----:B------:R-:W-:-:S09]  /*8d30*/  UISETP.NE.AND.EX UP0, UPT, UR5, URZ, UPT, UP0 ;  /* 0x000000ff0500728c */ /* 0x000fd2000bf05300 */
[----:B------:R-:W-:Y:S05]  /*8d40*/  BRA.U UP0, `(.L_x_147) ;  /* 0x00000001000c7547 */ /* 0x000fea000b800000 */
[----:B------:R-:W-:-:S13]  /*8d50*/  FSETP.NEU.AND P0, PT, R27, RZ, PT ;  /* 0x000000ff1b00720b */ /* 0x000fda0003f0d000 */
[----:B------:R-:W-:Y:S05]  /*8d60*/  @!P0 EXIT ;  /* 0x000000000000894d */ /* 0x000fea0003800000 */
[----:B------:R-:W-:Y:S05]  /*8d70*/  BRA `(.L_x_146) ;  /* 0x00000000002c7947 */ /* 0x000fea0003800000 */
.L_x_147:
[----:B------:R-:W-:Y:S01]  /*8d80*/  ISETP.NE.AND P0, PT, R54, RZ, PT ;  /* 0x000000ff3600720c */ /* 0x000fe20003f05270 */
[----:B------:R-:W-:-:S12]  /*8d90*/  BSSY.RECONVERGENT B0, `(.L_x_146) ;  /* 0x0000009000007945 */ /* 0x000fd80003800200 */
[----:B------:R-:W-:Y:S05]  /*8da0*/  @P0 BRA `(.L_x_148) ;  /* 0x0000000000140947 */ /* 0x000fea0003800000 */
[----:B------:R-:W2:Y:S02]  /*8db0*/  LDCU.64 UR4, c[0x0][0x888] ;  /* 0x00011100ff0477ac */ /* 0x000ea40008000a00 */
[----:B--2---:R-:W-:-:S04]  /*8dc0*/  ISETP.NE.U32.AND P0, PT, RZ, UR4, PT ;  /* 0x00000004ff007c0c */ /* 0x004fc8000bf05070 */
[----:B------:R-:W-:-:S13]  /*8dd0*/  ISETP.NE.AND.EX P0, PT, RZ, UR5, PT, P0 ;  /* 0x00000005ff007c0c */ /* 0x000fda000bf05300 */
[----:B------:R-:W-:Y:S05]  /*8de0*/  @!P0 EXIT ;  /* 0x000000000000894d */ /* 0x000fea0003800000 */
[----:B------:R-:W-:Y:S05]  /*8df0*/  BRA `(.L_x_149) ;  /* 0x0000000000087947 */ /* 0x000fea0003800000 */
.L_x_148:
[----:B------:R-:W-:-:S13]  /*8e00*/  FSETP.NEU.AND P0, PT, R27, RZ, PT ;  /* 0x000000ff1b00720b */ /* 0x000fda0003f0d000 */
[----:B------:R-:W-:Y:S05]  /*8e10*/  @!P0 EXIT ;  /* 0x000000000000894d */ /* 0x000fea0003800000 */
.L_x_149:
[----:B------:R-:W-:Y:S05]  /*8e20*/  BSYNC.RECONVERGENT B0 ;  /* 0x0000000000007941 */ /* 0x000fea0003800200 */
.L_x_146:
[----:B------:R-:W-:Y:S01]  /*8e30*/  ULEA UR4, UR46, UR43, 0x3 ;  /* 0x0000002b2e047291 */ /* 0x000fe2000f8e18ff */
[----:B------:R-:W-:-:S04]  /*8e40*/  DEPBAR.LE SB0, 0x0 ;  /* 0x000080000000791a */ /* 0x000fc80000000000 */
[----:B------:R-:W-:-:S04]  /*8e50*/  UIADD3 UR4, UPT, UPT, UR4, 0x70, URZ ;  /* 0x0000007004047890 */ /* 0x000fc8000fffe0ff */
[----:B------:R-:W-:-:S09]  /*8e60*/  UPRMT UR4, UR47, 0x654, UR4 ;  /* 0x000006542f047896 */ /* 0x000fd20008000004 */
[----:B------:R-:W-:Y:S01]  /*8e70*/  SYNCS.ARRIVE.TRANS64.RED.A1T0 RZ, [UR4], RZ ;  /* 0x000000ffffff79a7 */ /* 0x000fe20008100404 */
[----:B------:R-:W-:Y:S05]  /*8e80*/  EXIT ;  /* 0x000000000000794d */ /* 0x000fea0003800000 */
.L_x_24:
[----:B--2---:R2:W3:Y:S02]  /*8e90*/  SYNCS.PHASECHK.TRANS64.TRYWAIT P0, [R0+URZ+0x110], R2 ;  /* 0x00011002000075a7 */ /* 0x0044e400080011ff */
[----:B---3--:R-:W-:Y:S05]  /*8ea0*/  @!P0 NANOSLEEP.SYNCS 0x989680 ;  /* 0x009896800000895d */ /* 0x008fea0003900000 */
[----:B------:R-:W3:Y:S02]  /*8eb0*/  @!P0 SYNCS.PHASECHK.TRANS64 P0, [R0+URZ+0x110], R2 ;  /* 0x00011002000085a7 */ /* 0x000ee400080010ff */
[----:B---3--:R-:W-:Y:S05]  /*8ec0*/  @!P0 BRA `(.L_x_24) ;  /* 0xfffffffc00f08947 */ /* 0x008fea000383ffff */
[----:B------:R-:W-:Y:S05]  /*8ed0*/  BRA `(.L_x_150) ;  /* 0xffffff8800d87947 */ /* 0x000fea000383ffff */
.L_x_27:
[----:B-1----:R-:W-:-:S07]  /*8ee0*/  MOV R0, UR33 ;  /* 0x0000002100007c02 */ /* 0x002fce0008000f00 */
.L_x_151:
[----:B-1----:R1:W2:Y:S02]  /*8ef0*/  SYNCS.PHASECHK.TRANS64.TRYWAIT P0, [R0+URZ+0x28], R3 ;  /* 0x00002803000075a7 */ /* 0x0022a400080011ff */
[----:B--2---:R-:W-:Y:S05]  /*8f00*/  @!P0 NANOSLEEP.SYNCS 0x989680 ;  /* 0x009896800000895d */ /* 0x004fea0003900000 */
[----:B------:R-:W2:Y:S02]  /*8f10*/  @!P0 SYNCS.PHASECHK.TRANS64 P0, [R0+URZ+0x28], R3 ;  /* 0x00002803000085a7 */ /* 0x000ea400080010ff */
[----:B--2---:R-:W-:Y:S05]  /*8f20*/  @!P0 BRA `(.L_x_151) ;  /* 0xfffffffc00f08947 */ /* 0x004fea000383ffff */
[----:B------:R-:W-:Y:S05]  /*8f30*/  BRA `(.L_x_26) ;  /* 0xffffff8c00307947 */ /* 0x000fea000383ffff */
.L_x_34:
[----:B-1----:R-:W-:-:S07]  /*8f40*/  MOV R0, UR17 ;  /* 0x0000001100007c02 */ /* 0x002fce0008000f00 */
.L_x_152:
[----:B-1----:R1:W2:Y:S02]  /*8f50*/  SYNCS.PHASECHK.TRANS64.TRYWAIT P0, [R0+URZ+0x28], R3 ;  /* 0x00002803000075a7 */ /* 0x0022a400080011ff */
[----:B--2---:R-:W-:Y:S05]  /*8f60*/  @!P0 NANOSLEEP.SYNCS 0x989680 ;  /* 0x009896800000895d */ /* 0x004fea0003900000 */
[----:B------:R-:W2:Y:S02]  /*8f70*/  @!P0 SYNCS.PHASECHK.TRANS64 P0, [R0+URZ+0x28], R3 ;  /* 0x00002803000085a7 */ /* 0x000ea400080010ff */
[----:B--2---:R-:W-:Y:S05]  /*8f80*/  @!P0 BRA `(.L_x_152) ;  /* 0xfffffffc00f08947 */ /* 0x004fea000383ffff */
[----:B------:R-:W-:Y:S05]  /*8f90*/  BRA `(.L_x_33) ;  /* 0xffffff8c00f07947 */ /* 0x000fea000383ffff */
.L_x_39:
[----:B-1----:R1:W2:Y:S02]  /*8fa0*/  SYNCS.PHASECHK.TRANS64.TRYWAIT P0, [R3+URZ+0xa0], R0 ;  /* 0x0000a000030075a7 */ /* 0x0022a400080011ff */
[----:B--2---:R-:W-:Y:S05]  /*8fb0*/  @!P0 NANOSLEEP.SYNCS 0x989680 ;  /* 0x009896800000895d */ /* 0x004fea0003900000 */
[----:B------:R-:W2:Y:S02]  /*8fc0*/  @!P0 SYNCS.PHASECHK.TRANS64 P0, [R3+URZ+0xa0], R0 ;  /* 0x0000a000030085a7 */ /* 0x000ea400080010ff */
[----:B--2---:R-:W-:Y:S05]  /*8fd0*/  @!P0 BRA `(.L_x_39) ;  /* 0xfffffffc00f08947 */ /* 0x004fea000383ffff */
[----:B------:R-:W-:Y:S05]  /*8fe0*/  BRA `(.L_x_153) ;  /* 0xffffff9000987947 */ /* 0x000fea000383ffff */
.L_x_43:
[----:B------:R-:W-:-:S07]  /*8ff0*/  MOV R0, UR4 ;  /* 0x0000000400007c02 */ /* 0x000fce0008000f00 */
.L_x_154:
[----:B-1----:R1:W2:Y:S02]  /*9000*/  SYNCS.PHASECHK.TRANS64.TRYWAIT P0, [R0+URZ], R2 ;  /* 0x00000002000075a7 */ /* 0x0022a400080011ff */
[----:B--2---:R-:W-:Y:S05]  /*9010*/  @!P0 NANOSLEEP.SYNCS 0x989680 ;  /* 0x009896800000895d */ /* 0x004fea0003900000 */
[----:B------:R-:W2:Y:S02]  /*9020*/  @!P0 SYNCS.PHASECHK.TRANS64 P0, [R0+URZ], R2 ;  /* 0x00000002000085a7 */ /* 0x000ea400080010ff */
[----:B--2---:R-:W-:Y:S05]  /*9030*/  @!P0 BRA `(.L_x_154) ;  /* 0xfffffffc00f08947 */ /* 0x004fea000383ffff */
[----:B------:R-:W-:Y:S05]  /*9040*/  BRA `(.L_x_155) ;  /* 0xffffff9800407947 */ /* 0x000fea000383ffff */
.L_x_44:
[----:B------:R-:W-:-:S07]  /*9050*/  MOV R0, UR5 ;  /* 0x0000000500007c02 */ /* 0x000fce0008000f00 */
.L_x_156:
[----:B-1----:R1:W2:Y:S02]  /*9060*/  SYNCS.PHASECHK.TRANS64.TRYWAIT P0, [R0+URZ], R3 ;  /* 0x00000003000075a7 */ /* 0x0022a400080011ff */
[----:B--2---:R-:W-:Y:S05]  /*9070*/  @!P0 NANOSLEEP.SYNCS 0x989680 ;  /* 0x009896800000895d */ /* 0x004fea0003900000 */
[----:B------:R-:W2:Y:S02]  /*9080*/  @!P0 SYNCS.PHASECHK.TRANS64 P0, [R0+URZ], R3 ;  /* 0x00000003000085a7 */ /* 0x000ea400080010ff */
[----:B--2---:R-:W-:Y:S05]  /*9090*/  @!P0 BRA `(.L_x_156) ;  /* 0xfffffffc00f08947 */ /* 0x004fea000383ffff */
[----:B------:R-:W-:Y:S05]  /*90a0*/  BRA `(.L_x_157) ;  /* 0xffffff98004c7947 */ /* 0x000fea000383ffff */
.L_x_45:
[----:B------:R-:W-:-:S07]  /*90b0*/  MOV R0, UR5 ;  /* 0x0000000500007c02 */ /* 0x000fce0008000f00 */
.L_x_158:
[----:B-1----:R1:W2:Y:S02]  /*90c0*/  SYNCS.PHASECHK.TRANS64.TRYWAIT P0, [R0+URZ], R3 ;  /* 0x00000003000075a7 */ /* 0x0022a400080011ff */
[----:B--2---:R-:W-:Y:S05]  /*90d0*/  @!P0 NANOSLEEP.SYNCS 0x989680 ;  /* 0x009896800000895d */ /* 0x004fea0003900000 */
[----:B------:R-:W2:Y:S02]  /*90e0*/  @!P0 SYNCS.PHASECHK.TRANS64 P0, [R0+URZ], R3 ;  /* 0x00000003000085a7 */ /* 0x000ea400080010ff */
[----:B--2---:R-:W-:Y:S05]  /*90f0*/  @!P0 BRA `(.L_x_158) ;  /* 0xfffffffc00f08947 */ /* 0x004fea000383ffff */
[----:B------:R-:W-:Y:S05]  /*9100*/  BRA `(.L_x_159) ;  /* 0xffffff9800587947 */ /* 0x000fea000383ffff */
.L_x_46:
[----:B------:R-:W-:-:S07]  /*9110*/  MOV R0, UR5 ;  /* 0x0000000500007c02 */ /* 0x000fce0008000f00 */
.L_x_160:
[----:B-1----:R1:W2:Y:S02]  /*9120*/  SYNCS.PHASECHK.TRANS64.TRYWAIT P0, [R0+URZ], R3 ;  /* 0x00000003000075a7 */ /* 0x0022a400080011ff */
[----:B--2---:R-:W-:Y:S05]  /*9130*/  @!P0 NANOSLEEP.SYNCS 0x989680 ;  /* 0x009896800000895d */ /* 0x004fea0003900000 */
[----:B------:R-:W2:Y:S02]  /*9140*/  @!P0 SYNCS.PHASECHK.TRANS64 P0, [R0+URZ], R3 ;  /* 0x00000003000085a7 */ /* 0x000ea400080010ff */
[----:B--2---:R-:W-:Y:S05]  /*9150*/  @!P0 BRA `(.L_x_160) ;  /* 0xfffffffc00f08947 */ /* 0x004fea000383ffff */
[----:B------:R-:W-:Y:S05]  /*9160*/  BRA `(.L_x_161) ;  /* 0xffffff9800647947 */ /* 0x000fea000383ffff */
.L_x_49:
[----:B-1----:R1:W2:Y:S02]  /*9170*/  SYNCS.PHASECHK.TRANS64.TRYWAIT P0, [R2+URZ+0x100], R4 ;  /* 0x00010004020075a7 */ /* 0x0022a400080011ff */
[----:B--2---:R-:W-:Y:S05]  /*9180*/  @!P0 NANOSLEEP.SYNCS 0x989680 ;  /* 0x009896800000895d */ /* 0x004fea0003900000 */
[----:B------:R-:W2:Y:S02]  /*9190*/  @!P0 SYNCS.PHASECHK.TRANS64 P0, [R2+URZ+0x100], R4 ;  /* 0x00010004020085a7 */ /* 0x000ea400080010ff */
[----:B--2---:R-:W-:Y:S05]  /*91a0*/  @!P0 BRA `(.L_x_49) ;  /* 0xfffffffc00f08947 */ /* 0x004fea000383ffff */
[----:B------:R-:W-:Y:S05]  /*91b0*/  BRA `(.L_x_162) ;  /* 0xffffff9800c07947 */ /* 0x000fea000383ffff */
.L_x_50:
[----:B------:R-:W-:-:S07]  /*91c0*/  MOV R2, UR4 ;  /* 0x0000000400027c02 */ /* 0x000fce0008000f00 */
.L_x_163:
[----:B-1----:R1:W2:Y:S02]  /*91d0*/  SYNCS.PHASECHK.TRANS64.TRYWAIT P0, [R2+URZ+0xb0], R5 ;  /* 0x0000b005020075a7 */ /* 0x0022a400080011ff */
[----:B--2---:R-:W-:Y:S05]  /*91e0*/  @!P0 NANOSLEEP.SYNCS 0x989680 ;  /* 0x009896800000895d */ /* 0x004fea0003900000 */
[----:B------:R-:W2:Y:S02]  /*91f0*/  @!P0 SYNCS.PHASECHK.TRANS64 P0, [R2+URZ+0xb0], R5 ;  /* 0x0000b005020085a7 */ /* 0x000ea400080010ff */
[----:B--2---:R-:W-:Y:S05]  /*9200*/  @!P0 BRA `(.L_x_163) ;  /* 0xfffffffc00f08947 */ /* 0x004fea000383ffff */
[----:B------:R-:W-:Y:S05]  /*9210*/  BRA `(.L_x_164) ;  /* 0xffffff9800d07947 */ /* 0x000fea000383ffff */
.L_x_51:
[----:B-1----:R1:W2:Y:S02]  /*9220*/  SYNCS.PHASECHK.TRANS64.TRYWAIT P1, [R2+URZ+0xa0], R4 ;  /* 0x0000a004020075a7 */ /* 0x0022a400080211ff */
[----:B--2---:R-:W-:Y:S05]  /*9230*/  @!P1 NANOSLEEP.SYNCS 0x989680 ;  /* 0x009896800000995d */ /* 0x004fea0003900000 */
[----:B------:R-:W2:Y:S02]  /*9240*/  @!P1 SYNCS.PHASECHK.TRANS64 P1, [R2+URZ+0xa0], R4 ;  /* 0x0000a004020095a7 */ /* 0x000ea400080210ff */
[----:B--2---:R-:W-:Y:S05]  /*9250*/  @!P1 BRA `(.L_x_51) ;  /* 0xfffffffc00f09947 */ /* 0x004fea000383ffff */
[----:B------:R-:W-:Y:S05]  /*9260*/  BRA `(.L_x_165) ;  /* 0xffffff9c00007947 */ /* 0x000fea000383ffff */
.L_x_54:
[----:B------:R-:W-:-:S07]  /*9270*/  MOV R0, UR4 ;  /* 0x0000000400007c02 */ /* 0x000fce0008000f00 */
.L_x_166:
[----:B-1----:R1:W2:Y:S02]  /*9280*/  SYNCS.PHASECHK.TRANS64.TRYWAIT P0, [R0+URZ+0xb0], R2 ;  /* 0x0000b002000075a7 */ /* 0x0022a400080011ff */
[----:B--2---:R-:W-:Y:S05]  /*9290*/  @!P0 NANOSLEEP.SYNCS 0x989680 ;  /* 0x009896800000895d */ /* 0x004fea0003900000 */
[----:B------:R-:W2:Y:S02]  /*92a0*/  @!P0 SYNCS.PHASECHK.TRANS64 P0, [R0+URZ+0xb0], R2 ;  /* 0x0000b002000085a7 */ /* 0x000ea400080010ff */
[----:B--2---:R-:W-:Y:S05]  /*92b0*/  @!P0 BRA `(.L_x_166) ;  /* 0xfffffffc00f08947 */ /* 0x004fea000383ffff */
[----:B------:R-:W-:Y:S05]  /*92c0*/  BRA `(.L_x_53) ;  /* 0xffffff9c00547947 */ /* 0x000fea000383ffff */
.L_x_63:
[----:B-1----:R-:W-:-:S04]  /*92d0*/  MOV R5, UR5 ;  /* 0x0000000500057c02 */ /* 0x002fc80008000f00 */
[----:B------:R1:W2:Y:S03]  /*92e0*/  SYNCS.PHASECHK.TRANS64.TRYWAIT P0, [R5+URZ+0x8], R6 ;  /* 0x00000806050075a7 */ /* 0x0002a600080011ff */
[----:B--2---:R-:W-:Y:S05]  /*92f0*/  @!P0 NANOSLEEP.SYNCS 0x989680 ;  /* 0x009896800000895d */ /* 0x004fea0003900000 */
[----:B------:R-:W2:Y:S02]  /*9300*/  @!P0 SYNCS.PHASECHK.TRANS64 P0, [R5+URZ+0x8], R6 ;  /* 0x00000806050085a7 */ /* 0x000ea400080010ff */
[----:B--2---:R-:W-:Y:S05]  /*9310*/  @!P0 BRA `(.L_x_63) ;  /* 0xfffffffc00ec8947 */ /* 0x004fea000383ffff */
[----:B------:R-:W-:Y:S05]  /*9320*/  BRA `(.L_x_62) ;  /* 0xffffffa000087947 */ /* 0x000fea000383ffff */
.L_x_65:
[----:B------:R-:W-:Y:S01]  /*9330*/  BSSY B0, `(.L_x_167) ;  /* 0x0000006000007945 */ /* 0x000fe20003800000 */
[----:B------:R-:W-:-:S07]  /*9340*/  MOV R15, 0xffffffff ;  /* 0xffffffff000f7802 */ /* 0x000fce0000000f00 */
[----:B-1---5:R-:W-:Y:S05]  /*9350*/  WARPSYNC.COLLECTIVE R15, `(.L_x_168) ;  /* 0x000000000f0c7348 */ /* 0x022fea0003c00000 */
[----:B------:R-:W-:Y:S02]  /*9360*/  ELECT P6, UR79, PT ;  /* 0x00000000004f782f */ /* 0x000fe400038c0000 */
[----:B------:R-:W-:Y:S01]  /*9370*/  MOV R14, UR79 ;  /* 0x0000004f000e7c02 */ /* 0x000fe20008000f00 */
[----:B-1---5:R-:W-:Y:S10]  /*9380*/  ENDCOLLECTIVE ;  /* 0x000000000000791b */ /* 0x022ff40003800000 */
.L_x_168:
[----:B------:R-:W-:Y:S05]  /*9390*/  BSYNC B0 ;  /* 0x0000000000007941 */ /* 0x000fea0003800000 */
.L_x_167:
[----:B------:R-:W-:Y:S05]  /*93a0*/  BRA `(.L_x_169) ;  /* 0xffffffa000387947 */ /* 0x000fea000383ffff */
.L_x_67:
[----:B-1----:R-:W-:-:S04]  /*93b0*/  MOV R0, UR5 ;  /* 0x0000000500007c02 */ /* 0x002fc80008000f00 */
[----:B------:R1:W2:Y:S03]  /*93c0*/  SYNCS.PHASECHK.TRANS64.TRYWAIT P0, [R0+URZ+0x8], R4 ;  /* 0x00000804000075a7 */ /* 0x0002a600080011ff */
[----:B--2---:R-:W-:Y:S05]  /*93d0*/  @!P0 NANOSLEEP.SYNCS 0x989680 ;  /* 0x009896800000895d */ /* 0x004fea0003900000 */
[----:B------:R-:W2:Y:S02]  /*93e0*/  @!P0 SYNCS.PHASECHK.TRANS64 P0, [R0+URZ+0x8], R4 ;  /* 0x00000804000085a7 */ /* 0x000ea400080010ff */
[----:B--2---:R-:W-:Y:S05]  /*93f0*/  @!P0 BRA `(.L_x_67) ;  /* 0xfffffffc00ec8947 */ /* 0x004fea000383ffff */
[----:B------:R-:W-:Y:S05]  /*9400*/  BRA `(.L_x_66) ;  /* 0xffffffa0003c7947 */ /* 0x000fea000383ffff */
.L_x_68:
[----:B-1----:R1:W2:Y:S02]  /*9410*/  SYNCS.PHASECHK.TRANS64.TRYWAIT P0, [R0+URZ+0xa0], R4 ;  /* 0x0000a004000075a7 */ /* 0x0022a400080011ff */
[----:B--2---:R-:W-:Y:S05]  /*9420*/  @!P0 NANOSLEEP.SYNCS 0x989680 ;  /* 0x009896800000895d */ /* 0x004fea0003900000 */
[----:B------:R-:W2:Y:S02]  /*9430*/  @!P0 SYNCS.PHASECHK.TRANS64 P0, [R0+URZ+0xa0], R4 ;  /* 0x0000a004000085a7 */ /* 0x000ea400080010ff */
[----:B--2---:R-:W-:Y:S05]  /*9440*/  @!P0 BRA `(.L_x_68) ;  /* 0xfffffffc00f08947 */ /* 0x004fea000383ffff */
[----:B------:R-:W-:Y:S05]  /*9450*/  BRA `(.L_x_170) ;  /* 0xffffffa400287947 */ /* 0x000fea000383ffff */
.L_x_70:
[----:B------:R-:W-:-:S07]  /*9460*/  MOV R0, UR31 ;  /* 0x0000001f00007c02 */ /* 0x000fce0008000f00 */
.L_x_171:
[----:B-1----:R1:W2:Y:S02]  /*9470*/  SYNCS.PHASECHK.TRANS64.TRYWAIT P0, [R0+URZ+0xe0], R4 ;  /* 0x0000e004000075a7 */ /* 0x0022a400080011ff */
[----:B--2---:R-:W-:Y:S05]  /*9480*/  @!P0 NANOSLEEP.SYNCS 0x989680 ;  /* 0x009896800000895d */ /* 0x004fea0003900000 */
[----:B------:R-:W2:Y:S02]  /*9490*/  @!P0 SYNCS.PHASECHK.TRANS64 P0, [R0+URZ+0xe0], R4 ;  /* 0x0000e004000085a7 */ /* 0x000ea400080010ff */
[----:B--2---:R-:W-:Y:S05]  /*94a0*/  @!P0 BRA `(.L_x_171) ;  /* 0xfffffffc00f08947 */ /* 0x004fea000383ffff */
[----:B------:R-:W-:Y:S05]  /*94b0*/  BRA `(.L_x_172) ;  /* 0xffffffa400747947 */ /* 0x000fea000383ffff */
.L_x_73:
[----:B------:R-:W-:Y:S07]  /*94c0*/  MOV R0, UR5 ;  /* 0x0000000500007c02 */ /* 0x000fee0008000f00 */
.L_x_173:
[----:B-1----:R1:W2:Y:S02]  /*94d0*/  SYNCS.PHASECHK.TRANS64.TRYWAIT P0, [R0+URZ], R4 ;  /* 0x00000004000075a7 */ /* 0x0022a400080011ff */
[----:B--2---:R-:W-:Y:S05]  /*94e0*/  @!P0 NANOSLEEP.SYNCS 0x989680 ;  /* 0x009896800000895d */ /* 0x004fea0003900000 */
[----:B------:R-:W2:Y:S02]  /*94f0*/  @!P0 SYNCS.PHASECHK.TRANS64 P0, [R0+URZ], R4 ;  /* 0x00000004000085a7 */ /* 0x000ea400080010ff */
[----:B--2---:R-:W-:Y:S05]  /*9500*/  @!P0 BRA `(.L_x_173) ;  /* 0xfffffffc00f08947 */ /* 0x004fea000383ffff */
[----:B------:R-:W-:Y:S05]  /*9510*/  BRA `(.L_x_72) ;  /* 0xffffffa400887947 */ /* 0x000fea000383ffff */
.L_x_77:
[----:B-1----:R-:W-:-:S07]  /*9520*/  MOV R0, UR4 ;  /* 0x0000000400007c02 */ /* 0x002fce0008000f00 */
.L_x_174:
[----:B-1----:R1:W2:Y:S02]  /*9530*/  SYNCS.PHASECHK.TRANS64.TRYWAIT P0, [R0+URZ], R2 ;  /* 0x00000002000075a7 */ /* 0x0022a400080011ff */
[----:B--2---:R-:W-:Y:S05]  /*9540*/  @!P0 NANOSLEEP.SYNCS 0x989680 ;  /* 0x009896800000895d */ /* 0x004fea0003900000 */
[----:B------:R-:W2:Y:S02]  /*9550*/  @!P0 SYNCS.PHASECHK.TRANS64 P0, [R0+URZ], R2 ;  /* 0x00000002000085a7 */ /* 0x000ea400080010ff */
[----:B--2---:R-:W-:Y:S05]  /*9560*/  @!P0 BRA `(.L_x_174) ;  /* 0xfffffffc00f08947 */ /* 0x004fea000383ffff */
[----:B------:R-:W-:Y:S05]  /*9570*/  BRA `(.L_x_175) ;  /* 0xffffffa8007c7947 */ /* 0x000fea000383ffff */
.L_x_78:
[----:B------:R-:W-:-:S07]  /*9580*/  MOV R0, UR5 ;  /* 0x0000000500007c02 */ /* 0x000fce0008000f00 */
.L_x_176:
[----:B-1----:R1:W2:Y:S02]  /*9590*/  SYNCS.PHASECHK.TRANS64.TRYWAIT P0, [R0+URZ], R3 ;  /* 0x00000003000075a7 */ /* 0x0022a400080011ff */
[----:B--2---:R-:W-:Y:S05]  /*95a0*/  @!P0 NANOSLEEP.SYNCS 0x989680 ;  /* 0x009896800000895d */ /* 0x004fea0003900000 */
[----:B------:R-:W2:Y:S02]  /*95b0*/  @!P0 SYNCS.PHASECHK.TRANS64 P0, [R0+URZ], R3 ;  /* 0x00000003000085a7 */ /* 0x000ea400080010ff */
[----:B--2---:R-:W-:Y:S05]  /*95c0*/  @!P0 BRA `(.L_x_176) ;  /* 0xfffffffc00f08947 */ /* 0x004fea000383ffff */
[----:B------:R-:W-:Y:S05]  /*95d0*/  BRA `(.L_x_177) ;  /* 0xffffffa800887947 */ /* 0x000fea000383ffff */
.L_x_79:
[----:B------:R-:W-:-:S07]  /*95e0*/  MOV R0, UR5 ;  /* 0x0000000500007c02 */ /* 0x000fce0008000f00 */
.L_x_178:
[----:B-1----:R1:W2:Y:S02]  /*95f0*/  SYNCS.PHASECHK.TRANS64.TRYWAIT P0, [R0+URZ], R3 ;  /* 0x00000003000075a7 */ /* 0x0022a400080011ff */
[----:B--2---:R-:W-:Y:S05]  /*9600*/  @!P0 NANOSLEEP.SYNCS 0x989680 ;  /* 0x009896800000895d */ /* 0x004fea0003900000 */
[----:B------:R-:W2:Y:S02]  /*9610*/  @!P0 SYNCS.PHASECHK.TRANS64 P0, [R0+URZ], R3 ;  /* 0x00000003000085a7 */ /* 0x000ea400080010ff */
[----:B--2---:R-:W-:Y:S05]  /*9620*/  @!P0 BRA `(.L_x_178) ;  /* 0xfffffffc00f08947 */ /* 0x004fea000383ffff */
[----:B------:R-:W-:Y:S05]  /*9630*/  BRA `(.L_x_179) ;  /* 0xffffffa800947947 */ /* 0x000fea000383ffff */
.L_x_82:
[----:B------:R-:W-:-:S07]  /*9640*/  MOV R0, UR26 ;  /* 0x0000001a00007c02 */ /* 0x000fce0008000f00 */
.L_x_180:
[----:B-1----:R1:W2:Y:S02]  /*9650*/  SYNCS.PHASECHK.TRANS64.TRYWAIT P1, [R0+URZ+0x120], R2 ;  /* 0x00012002000075a7 */ /* 0x0022a400080211ff */
[----:B--2---:R-:W-:Y:S05]  /*9660*/  @!P1 NANOSLEEP.SYNCS 0x989680 ;  /* 0x009896800000995d */ /* 0x004fea0003900000 */
[----:B------:R-:W2:Y:S02]  /*9670*/  @!P1 SYNCS.PHASECHK.TRANS64 P1, [R0+URZ+0x120], R2 ;  /* 0x00012002000095a7 */ /* 0x000ea400080210ff */
[----:B--2---:R-:W-:Y:S05]  /*9680*/  @!P1 BRA `(.L_x_180) ;  /* 0xfffffffc00f09947 */ /* 0x004fea000383ffff */
[----:B------:R-:W-:Y:S05]  /*9690*/  BRA `(.L_x_181) ;  /* 0xffffffa800e07947 */ /* 0x000fea000383ffff */
.L_x_87:
[----:B--2---:R2:W3:Y:S02]  /*96a0*/  SYNCS.PHASECHK.TRANS64.TRYWAIT P0, [R12+URZ+0xa0], R0 ;  /* 0x0000a0000c0075a7 */ /* 0x0044e400080011ff */
[----:B---3--:R-:W-:Y:S05]  /*96b0*/  @!P0 NANOSLEEP.SYNCS 0x989680 ;  /* 0x009896800000895d */ /* 0x008fea0003900000 */
[----:B------:R-:W3:Y:S02]  /*96c0*/  @!P0 SYNCS.PHASECHK.TRANS64 P0, [R12+URZ+0xa0], R0 ;  /* 0x0000a0000c0085a7 */ /* 0x000ee400080010ff */
[----:B---3--:R-:W-:Y:S05]  /*96d0*/  @!P0 BRA `(.L_x_87) ;  /* 0xfffffffc00f08947 */ /* 0x008fea000383ffff */
[----:B------:R-:W-:Y:S05]  /*96e0*/  BRA `(.L_x_182) ;  /* 0xffffffb000087947 */ /* 0x000fea000383ffff */
.L_x_90:
[----:B-1----:R-:W-:Y:S07]  /*96f0*/  MOV R0, UR21 ;  /* 0x0000001500007c02 */ /* 0x002fee0008000f00 */
.L_x_183:
[----:B-1----:R1:W2:Y:S02]  /*9700*/  SYNCS.PHASECHK.TRANS64.TRYWAIT P2, [R0+URZ+0x98], R6 ;  /* 0x00009806000075a7 */ /* 0x0022a400080411ff */
[----:B--2---:R-:W-:Y:S05]  /*9710*/  @!P2 NANOSLEEP.SYNCS 0x989680 ;  /* 0x009896800000a95d */ /* 0x004fea0003900000 */
[----:B------:R-:W2:Y:S02]  /*9720*/  @!P2 SYNCS.PHASECHK.TRANS64 P2, [R0+URZ+0x98], R6 ;  /* 0x000098060000a5a7 */ /* 0x000ea400080410ff */
[----:B--2---:R-:W-:Y:S05]  /*9730*/  @!P2 BRA `(.L_x_183) ;  /* 0xfffffffc00f0a947 */ /* 0x004fea000383ffff */
[----:B------:R-:W-:Y:S05]  /*9740*/  BRA `(.L_x_89) ;  /* 0xffffffb400707947 */ /* 0x000fea000383ffff */
.L_x_93:
[----:B------:R-:W-:Y:S07]  /*9750*/  MOV R0, UR21 ;  /* 0x0000001500007c02 */ /* 0x000fee0008000f00 */
.L_x_184:
[----:B-1----:R1:W2:Y:S02]  /*9760*/  SYNCS.PHASECHK.TRANS64.TRYWAIT P0, [R0+URZ+0x70], R9 ;  /* 0x00007009000075a7 */ /* 0x0022a400080011ff */
[----:B--2---:R-:W-:Y:S05]  /*9770*/  @!P0 NANOSLEEP.SYNCS 0x989680 ;  /* 0x009896800000895d */ /* 0x004fea0003900000 */
[----:B------:R-:W2:Y:S02]  /*9780*/  @!P0 SYNCS.PHASECHK.TRANS64 P0, [R0+URZ+0x70], R9 ;  /* 0x00007009000085a7 */ /* 0x000ea400080010ff */
[----:B--2---:R-:W-:Y:S05]  /*9790*/  @!P0 BRA `(.L_x_184) ;  /* 0xfffffffc00f08947 */ /* 0x004fea000383ffff */
[----:B------:R-:W-:Y:S05]  /*97a0*/  BRA `(.L_x_185) ;  /* 0xffffffb400cc7947 */ /* 0x000fea000383ffff */
.L_x_94:
[----:B------:R-:W-:Y:S07]  /*97b0*/  MOV R0, UR21 ;  /* 0x0000001500007c02 */ /* 0x000fee0008000f00 */
.L_x_186:
[----:B-1----:R1:W2:Y:S02]  /*97c0*/  SYNCS.PHASECHK.TRANS64.TRYWAIT P0, [R0+URZ+0x78], R9 ;  /* 0x00007809000075a7 */ /* 0x0022a400080011ff */
[----:B--2---:R-:W-:Y:S05]  /*97d0*/  @!P0 NANOSLEEP.SYNCS 0x989680 ;  /* 0x009896800000895d */ /* 0x004fea0003900000 */
[----:B------:R-:W2:Y:S02]  /*97e0*/  @!P0 SYNCS.PHASECHK.TRANS64 P0, [R0+URZ+0x78], R9 ;  /* 0x00007809000085a7 */ /* 0x000ea400080010ff */
[----:B--2---:R-:W-:Y:S05]  /*97f0*/  @!P0 BRA `(.L_x_186) ;  /* 0xfffffffc00f08947 */ /* 0x004fea000383ffff */
[----:B------:R-:W-:Y:S05]  /*9800*/  BRA `(.L_x_187) ;  /* 0xffffffb800287947 */ /* 0x000fea000383ffff */
.L_x_95:
[----:B------:R-:W-:Y:S07]  /*9810*/  MOV R0, UR21 ;  /* 0x0000001500007c02 */ /* 0x000fee0008000f00 */
.L_x_188:
[----:B-1----:R1:W2:Y:S02]  /*9820*/  SYNCS.PHASECHK.TRANS64.TRYWAIT P0, [R0+URZ+0x80], R9 ;  /* 0x00008009000075a7 */ /* 0x0022a400080011ff */
[----:B--2---:R-:W-:Y:S05]  /*9830*/  @!P0 NANOSLEEP.SYNCS 0x989680 ;  /* 0x009896800000895d */ /* 0x004fea0003900000 */
[----:B------:R-:W2:Y:S02]  /*9840*/  @!P0 SYNCS.PHASECHK.TRANS64 P0, [R0+URZ+0x80], R9 ;  /* 0x00008009000085a7 */ /* 0x000ea400080010ff */
[----:B--2---:R-:W-:Y:S05]  /*9850*/  @!P0 BRA `(.L_x_188) ;  /* 0xfffffffc00f08947 */ /* 0x004fea000383ffff */
[----:B------:R-:W-:Y:S05]  /*9860*/  BRA `(.L_x_189) ;  /* 0xffffffb800847947 */ /* 0x000fea000383ffff */
.L_x_96:
[----:B------:R-:W-:Y:S07]  /*9870*/  MOV R0, UR21 ;  /* 0x0000001500007c02 */ /* 0x000fee0008000f00 */
.L_x_190:
[----:B-1----:R1:W2:Y:S02]  /*9880*/  SYNCS.PHASECHK.TRANS64.TRYWAIT P0, [R0+URZ+0x88], R9 ;  /* 0x00008809000075a7 */ /* 0x0022a400080011ff */
[----:B--2---:R-:W-:Y:S05]  /*9890*/  @!P0 NANOSLEEP.SYNCS 0x989680 ;  /* 0x009896800000895d */ /* 0x004fea0003900000 */
[----:B------:R-:W2:Y:S02]  /*98a0*/  @!P0 SYNCS.PHASECHK.TRANS64 P0, [R0+URZ+0x88], R9 ;  /* 0x00008809000085a7 */ /* 0x000ea400080010ff */
[----:B--2---:R-:W-:Y:S05]  /*98b0*/  @!P0 BRA `(.L_x_190) ;  /* 0xfffffffc00f08947 */ /* 0x004fea000383ffff */
[----:B------:R-:W-:Y:S05]  /*98c0*/  BRA `(.L_x_191) ;  /* 0xffffffb800e07947 */ /* 0x000fea000383ffff */
.L_x_98:
[----:B------:R-:W-:-:S07]  /*98d0*/  MOV R0, UR21 ;  /* 0x0000001500007c02 */ /* 0x000fce0008000f00 */
.L_x_192:
[----:B-1----:R1:W3:Y:S02]  /*98e0*/  SYNCS.PHASECHK.TRANS64.TRYWAIT P0, [R0+URZ+0x70], R2 ;  /* 0x00007002000075a7 */ /* 0x0022e400080011ff */
[----:B---3--:R-:W-:Y:S05]  /*98f0*/  @!P0 NANOSLEEP.SYNCS 0x989680 ;  /* 0x009896800000895d */ /* 0x008fea0003900000 */
[----:B------:R-:W3:Y:S02]  /*9900*/  @!P0 SYNCS.PHASECHK.TRANS64 P0, [R0+URZ+0x70], R2 ;  /* 0x00007002000085a7 */ /* 0x000ee400080010ff */
[----:B---3--:R-:W-:Y:S05]  /*9910*/  @!P0 BRA `(.L_x_192) ;  /* 0xfffffffc00f08947 */ /* 0x008fea000383ffff */
[----:B------:R-:W-:Y:S05]  /*9920*/  BRA `(.L_x_193) ;  /* 0xffffffbc006c7947 */ /* 0x000fea000383ffff */
.L_x_99:
[----:B-1----:R-:W-:-:S07]  /*9930*/  MOV R0, UR21 ;  /* 0x0000001500007c02 */ /* 0x002fce0008000f00 */
.L_x_194:
[----:B-1----:R1:W3:Y:S02]  /*9940*/  SYNCS.PHASECHK.TRANS64.TRYWAIT P0, [R0+URZ+0x78], R2 ;  /* 0x00007802000075a7 */ /* 0x0022e400080011ff */
[----:B---3--:R-:W-:Y:S05]  /*9950*/  @!P0 NANOSLEEP.SYNCS 0x989680 ;  /* 0x009896800000895d */ /* 0x008fea0003900000 */
[----:B------:R-:W3:Y:S02]  /*9960*/  @!P0 SYNCS.PHASECHK.TRANS64 P0, [R0+URZ+0x78], R2 ;  /* 0x00007802000085a7 */ /* 0x000ee400080010ff */
[----:B---3--:R-:W-:Y:S05]  /*9970*/  @!P0 BRA `(.L_x_194) ;  /* 0xfffffffc00f08947 */ /* 0x008fea000383ffff */
[----:B------:R-:W-:Y:S05]  /*9980*/  BRA `(.L_x_195) ;  /* 0xffffffbc005c7947 */ /* 0x000fea000383ffff */
.L_x_100:
[----:B-1----:R-:W-:-:S07]  /*9990*/  MOV R0, UR21 ;  /* 0x0000001500007c02 */ /* 0x002fce0008000f00 */
.L_x_196:
[----:B-1----:R1:W3:Y:S02]  /*99a0*/  SYNCS.PHASECHK.TRANS64.TRYWAIT P0, [R0+URZ+0x80], R2 ;  /* 0x00008002000075a7 */ /* 0x0022e400080011ff */
[----:B---3--:R-:W-:Y:S05]  /*99b0*/  @!P0 NANOSLEEP.SYNCS 0x989680 ;  /* 0x009896800000895d */ /* 0x008fea0003900000 */
[----:B------:R-:W3:Y:S02]  /*99c0*/  @!P0 SYNCS.PHASECHK.TRANS64 P0, [R0+URZ+0x80], R2 ;  /* 0x00008002000085a7 */ /* 0x000ee400080010ff */
[----:B---3--:R-:W-:Y:S05]  /*99d0*/  @!P0 BRA `(.L_x_196) ;  /* 0xfffffffc00f08947 */ /* 0x008fea000383ffff */
[----:B------:R-:W-:Y:S05]  /*99e0*/  BRA `(.L_x_197) ;  /* 0xffffffbc004c7947 */ /* 0x000fea000383ffff */
.L_x_102:
[----:B-1----:R1:W2:Y:S02]  /*99f0*/  SYNCS.PHASECHK.TRANS64.TRYWAIT P0, [R3+URZ+0xa0], R0 ;  /* 0x0000a000030075a7 */ /* 0x0022a400080011ff */
[----:B--2---:R-:W-:Y:S05]  /*9a00*/  @!P0 NANOSLEEP.SYNCS 0x989680 ;  /* 0x009896800000895d */ /* 0x004fea0003900000 */
[----:B------:R-:W2:Y:S02]  /*9a10*/  @!P0 SYNCS.PHASECHK.TRANS64 P0, [R3+URZ+0xa0], R0 ;  /* 0x0000a000030085a7 */ /* 0x000ea400080010ff */
[----:B--2---:R-:W-:Y:S05]  /*9a20*/  @!P0 BRA `(.L_x_102) ;  /* 0xfffffffc00f08947 */ /* 0x004fea000383ffff */
[----:B------:R-:W-:Y:S05]  /*9a30*/  BRA `(.L_x_198) ;  /* 0xffffffc000187947 */ /* 0x000fea000383ffff */
.L_x_113:
[----:B-1----:R-:W-:Y:S04]  /*9a40*/  MOV R2, UR43 ;  /* 0x0000002b00027c02 */ /* 0x002fe80008000f00 */
[----:B------:R1:W2:Y:S03]  /*9a50*/  SYNCS.PHASECHK.TRANS64.TRYWAIT P1, [R2+URZ+0x50], R3 ;  /* 0x00005003020075a7 */ /* 0x0002a600080211ff */
[----:B--2---:R-:W-:Y:S05]  /*9a60*/  @!P1 NANOSLEEP.SYNCS 0x989680 ;  /* 0x009896800000995d */ /* 0x004fea0003900000 */
[----:B------:R-:W2:Y:S02]  /*9a70*/  @!P1 SYNCS.PHASECHK.TRANS64 P1, [R2+URZ+0x50], R3 ;  /* 0x00005003020095a7 */ /* 0x000ea400080210ff */
[----:B--2---:R-:W-:Y:S05]  /*9a80*/  @!P1 BRA `(.L_x_113) ;  /* 0xfffffffc00ec9947 */ /* 0x004fea000383ffff */
[----:B------:R-:W-:Y:S05]  /*9a90*/  BRA `(.L_x_112) ;  /* 0xffffffcc00847947 */ /* 0x000fea000383ffff */
.L_x_115:
[----:B-1----:R1:W4:Y:S02]  /*9aa0*/  SYNCS.PHASECHK.TRANS64.TRYWAIT P0, [R53+URZ+0xc0], R0 ;  /* 0x0000c000350075a7 */ /* 0x00232400080011ff */
[----:B----4-:R-:W-:Y:S05]  /*9ab0*/  @!P0 NANOSLEEP.SYNCS 0x989680 ;  /* 0x009896800000895d */ /* 0x010fea0003900000 */
[----:B------:R-:W4:Y:S02]  /*9ac0*/  @!P0 SYNCS.PHASECHK.TRANS64 P0, [R53+URZ+0xc0], R0 ;  /* 0x0000c000350085a7 */ /* 0x000f2400080010ff */
[----:B----4-:R-:W-:Y:S05]  /*9ad0*/  @!P0 BRA `(.L_x_115) ;  /* 0xfffffffc00f08947 */ /* 0x010fea000383ffff */
[----:B------:R-:W-:Y:S05]  /*9ae0*/  BRA `(.L_x_114) ;  /* 0xffffffcc00a47947 */ /* 0x000fea000383ffff */
.L_x_124:
[----:B--2---:R2:W3:Y:S02]  /*9af0*/  SYNCS.PHASECHK.TRANS64.TRYWAIT P0, [R2+URZ+0x50], R0 ;  /* 0x00005000020075a7 */ /* 0x0044e400080011ff */
[----:B---3--:R-:W-:Y:S05]  /*9b00*/  @!P0 NANOSLEEP.SYNCS 0x989680 ;  /* 0x009896800000895d */ /* 0x008fea0003900000 */
[----:B------:R-:W3:Y:S02]  /*9b10*/  @!P0 SYNCS.PHASECHK.TRANS64 P0, [R2+URZ+0x50], R0 ;  /* 0x00005000020085a7 */ /* 0x000ee400080010ff */
[----:B---3--:R-:W-:Y:S05]  /*9b20*/  @!P0 BRA `(.L_x_124) ;  /* 0xfffffffc00f08947 */ /* 0x008fea000383ffff */
[----:B------:R-:W-:Y:S05]  /*9b30*/  BRA `(.L_x_123) ;  /* 0xffffffd400b47947 */ /* 0x000fea000383ffff */
.L_x_132:
[----:B--2---:R2:W3:Y:S02]  /*9b40*/  SYNCS.PHASECHK.TRANS64.TRYWAIT P0, [R2+URZ+0x50], R4 ;  /* 0x00005004020075a7 */ /* 0x0044e400080011ff */
[----:B---3--:R-:W-:Y:S05]  /*9b50*/  @!P0 NANOSLEEP.SYNCS 0x989680 ;  /* 0x009896800000895d */ /* 0x008fea0003900000 */
[----:B------:R-:W3:Y:S02]  /*9b60*/  @!P0 SYNCS.PHASECHK.TRANS64 P0, [R2+URZ+0x50], R4 ;  /* 0x00005004020085a7 */ /* 0x000ee400080010ff */
[----:B---3--:R-:W-:Y:S05]  /*9b70*/  @!P0 BRA `(.L_x_132) ;  /* 0xfffffffc00f08947 */ /* 0x008fea000383ffff */
[----:B------:R-:W-:Y:S05]  /*9b80*/  BRA `(.L_x_131) ;  /* 0xffffffdc00d47947 */ /* 0x000fea000383ffff */
.L_x_140:
[----:B--2---:R2:W3:Y:S02]  /*9b90*/  SYNCS.PHASECHK.TRANS64.TRYWAIT P0, [R3+URZ+0x50], R0 ;  /* 0x00005000030075a7 */ /* 0x0044e400080011ff */
[----:B---3--:R-:W-:Y:S05]  /*9ba0*/  @!P0 NANOSLEEP.SYNCS 0x989680 ;  /* 0x009896800000895d */ /* 0x008fea0003900000 */
[----:B------:R-:W3:Y:S02]  /*9bb0*/  @!P0 SYNCS.PHASECHK.TRANS64 P0, [R3+URZ+0x50], R0 ;  /* 0x00005000030085a7 */ /* 0x000ee400080010ff */
[----:B---3--:R-:W-:Y:S05]  /*9bc0*/  @!P0 BRA `(.L_x_140) ;  /* 0xfffffffc00f08947 */ /* 0x008fea000383ffff */
[----:B------:R-:W-:Y:S05]  /*9bd0*/  BRA `(.L_x_139) ;  /* 0xffffffe400f47947 */ /* 0x000fea000383ffff */
        .weak           $__internal_0_$__cuda_sm10x_tcgen05_guardrail_trap_col_being_dealloced_not_returned_by_alloc
        .type           $__internal_0_$__cuda_sm10x_tcgen05_guardrail_trap_col_being_dealloced_not_returned_by_alloc,@function
        .size           $__internal_0_$__cuda_sm10x_tcgen05_guardrail_trap_col_being_dealloced_not_returned_by_alloc,($__internal_1_$__cuda_sm10x_tcgen05_guardrail_trap_phase_invalid_during_alloc - $__internal_0_$__cuda_sm10x_tcgen05_guardrail_trap_col_being_dealloced_not_returned_by_alloc)
$__internal_0_$__cuda_sm10x_tcgen05_guardrail_trap_col_being_dealloced_not_returned_by_alloc:
[----:B------:R-:W-:Y:S05]  /*9be0*/  BPT.TRAP 0x1 ;  /* 0x000000040000795c */ /* 0x000fea0000300000 */
[----:B------:R-:W-:-:S04]  /*9bf0*/  HFMA2 R3, -RZ, RZ, 0, 0 ;  /* 0x00000000ff037431 */ /* 0x000fc800000001ff */
[----:B------:R-:W-:Y:S05]  /*9c00*/  RET.REL.NODEC R2 `(_ZN7cutlass13device_kernelINS_4gemm6kernel13GemmUniversalIN4cute5tupleIJiiiiEEENS1_10collective13CollectiveMmaINS1_35MainloopSm100TmaUmmaWarpSpecializedILi5ELi2ELi4ENS5_IJNS4_1CILi2EEESB_NSA_ILi1EEEEEEEENS5_IJNSA_ILi128EEESF_NSA_ILi64EEEEEENS_10bfloat16_tENS5_IJlSC_lEEESI_SJ_NS4_8TiledMMAINS4_8MMA_AtomIJNS4_26SM100_MMA_F16BF16_2x1SM_SSISI_SI_fLi128ELi128ELNS4_4UMMA5MajorE0ELSO_0ELNSN_7ScaleInE0ELSP_0EEEEEENS4_6LayoutINS5_IJSC_SC_SC_EEENS5_IJNSA_ILi0EEESU_SU_EEEEENS5_IJNS4_10UnderscoreESX_SX_EEEEENS4_28SM100_TMA_2SM_LOAD_MULTICASTENS4_14ComposedLayoutINS4_7SwizzleILi3ELi4ELi3EEENS4_18smem_ptr_flag_bitsILi16EEENSS_INS5_IJNSA_ILi8EEESG_EEENS5_IJSG_SC_EEEEEEEvNS4_8identityENS4_18SM100_TMA_2SM_LOADES1A_vS1B_EENS_8epilogue10collective18CollectiveEpilogueINS1E_23Sm100TmaWarpSpecializedILi4ELi2ELi16ELb1ELb0EEEJNS5_IJSG_SF_SG_EEENS5_IJNSS_ISG_SC_EENSS_INS5_IJNSA_ILi16EEESB_EEENS5_IJSC_SG_EEEEEEEESI_SJ_SI_SJ_NS1E_6fusion15FusionCallbacksIS1I_NS1Q_17LinearCombinationISI_fSI_fLNS_15FloatRoundStyleE2EEES1J_S1P_JEEENS4_5SM1004TMEM4LOAD26SM100_TMEM_LOAD_32dp32b16xENS4_13SM90_TMA_LOADENS11_INS12_ILi1ELi4ELi3EEES15_NSS_INS5_IJS16_S1L_EEENS5_IJS1L_SC_EEEEEEENS4_39AutoVectorizingCopyWithAssumedAlignmentILi128EEENS4_14SM90_TMA_STOREES25_S27_S27_EEEvvEEEEvNT_6ParamsE) ;  /* 0xffffff6002fc7950 */ /* 0x000fea0003c3ffff */
        .weak           $__internal_1_$__cuda_sm10x_tcgen05_guardrail_trap_phase_invalid_during_alloc
        .type           $__internal_1_$__cuda_sm10x_tcgen05_guardrail_trap_phase_invalid_during_alloc,@function
        .size           $__internal_1_$__cuda_sm10x_tcgen05_guardrail_trap_phase_invalid_during_alloc,($__internal_2_$__cuda_sm10x_tcgen05_guardrail_trap_unallocated_columns_being_dealloced - $__internal_1_$__cuda_sm10x_tcgen05_guardrail_trap_phase_invalid_during_alloc)
$__internal_1_$__cuda_sm10x_tcgen05_guardrail_trap_phase_invalid_during_alloc:
[----:B------:R-:W-:Y:S05]  /*9c10*/  BPT.TRAP 0x1 ;  /* 0x000000040000795c */ /* 0x000fea0000300000 */
[----:B------:R-:W-:-:S04]  /*9c20*/  MOV R5, 0x0 ;  /* 0x0000000000057802 */ /* 0x000fc80000000f00 */
[----:B------:R-:W-:Y:S05]  /*9c30*/  RET.REL.NODEC R4 `(_ZN7cutlass13device_kernelINS_4gemm6kernel13GemmUniversalIN4cute5tupleIJiiiiEEENS1_10collective13CollectiveMmaINS1_35MainloopSm100TmaUmmaWarpSpecializedILi5ELi2ELi4ENS5_IJNS4_1CILi2EEESB_NSA_ILi1EEEEEEEENS5_IJNSA_ILi128EEESF_NSA_ILi64EEEEEENS_10bfloat16_tENS5_IJlSC_lEEESI_SJ_NS4_8TiledMMAINS4_8MMA_AtomIJNS4_26SM100_MMA_F16BF16_2x1SM_SSISI_SI_fLi128ELi128ELNS4_4UMMA5MajorE0ELSO_0ELNSN_7ScaleInE0ELSP_0EEEEEENS4_6LayoutINS5_IJSC_SC_SC_EEENS5_IJNSA_ILi0EEESU_SU_EEEEENS5_IJNS4_10UnderscoreESX_SX_EEEEENS4_28SM100_TMA_2SM_LOAD_MULTICASTENS4_14ComposedLayoutINS4_7SwizzleILi3ELi4ELi3EEENS4_18smem_ptr_flag_bitsILi16EEENSS_INS5_IJNSA_ILi8EEESG_EEENS5_IJSG_SC_EEEEEEEvNS4_8identityENS4_18SM100_TMA_2SM_LOADES1A_vS1B_EENS_8epilogue10collective18CollectiveEpilogueINS1E_23Sm100TmaWarpSpecializedILi4ELi2ELi16ELb1ELb0EEEJNS5_IJSG_SF_SG_EEENS5_IJNSS_ISG_SC_EENSS_INS5_IJNSA_ILi16EEESB_EEENS5_IJSC_SG_EEEEEEEESI_SJ_SI_SJ_NS1E_6fusion15FusionCallbacksIS1I_NS1Q_17LinearCombinationISI_fSI_fLNS_15FloatRoundStyleE2EEES1J_S1P_JEEENS4_5SM1004TMEM4LOAD26SM100_TMEM_LOAD_32dp32b16xENS4_13SM90_TMA_LOADENS11_INS12_ILi1ELi4ELi3EEES15_NSS_INS5_IJS16_S1L_EEENS5_IJS1L_SC_EEEEEEENS4_39AutoVectorizingCopyWithAssumedAlignmentILi128EEENS4_14SM90_TMA_STOREES25_S27_S27_EEEvvEEEEvNT_6ParamsE) ;  /* 0xffffff6004f07950 */ /* 0x000fea0003c3ffff */
        .weak           $__internal_2_$__cuda_sm10x_tcgen05_guardrail_trap_unallocated_columns_being_dealloced
        .type           $__internal_2_$__cuda_sm10x_tcgen05_guardrail_trap_unallocated_columns_being_dealloced,@function
        .size           $__internal_2_$__cuda_sm10x_tcgen05_guardrail_trap_unallocated_columns_being_dealloced,(.L_x_200 - $__internal_2_$__cuda_sm10x_tcgen05_guardrail_trap_unallocated_columns_being_dealloced)
$__internal_2_$__cuda_sm10x_tcgen05_guardrail_trap_unallocated_columns_being_dealloced:
[----:B------:R-:W-:Y:S05]  /*9c40*/  BPT.TRAP 0x1 ;  /* 0x000000040000795c */ /* 0x000fea0000300000 */
[----:B------:R-:W-:-:S04]  /*9c50*/  HFMA2 R3, -RZ, RZ, 0, 0 ;  /* 0x00000000ff037431 */ /* 0x000fc800000001ff */
[----:B------:R-:W-:Y:S05]  /*9c60*/  RET.REL.NODEC R2 `(_ZN7cutlass13device_kernelINS_4gemm6kernel13GemmUniversalIN4cute5tupleIJiiiiEEENS1_10collective13CollectiveMmaINS1_35MainloopSm100TmaUmmaWarpSpecializedILi5ELi2ELi4ENS5_IJNS4_1CILi2EEESB_NSA_ILi1EEEEEEEENS5_IJNSA_ILi128EEESF_NSA_ILi64EEEEEENS_10bfloat16_tENS5_IJlSC_lEEESI_SJ_NS4_8TiledMMAINS4_8MMA_AtomIJNS4_26SM100_MMA_F16BF16_2x1SM_SSISI_SI_fLi128ELi128ELNS4_4UMMA5MajorE0ELSO_0ELNSN_7ScaleInE0ELSP_0EEEEEENS4_6LayoutINS5_IJSC_SC_SC_EEENS5_IJNSA_ILi0EEESU_SU_EEEEENS5_IJNS4_10UnderscoreESX_SX_EEEEENS4_28SM100_TMA_2SM_LOAD_MULTICASTENS4_14ComposedLayoutINS4_7SwizzleILi3ELi4ELi3EEENS4_18smem_ptr_flag_bitsILi16EEENSS_INS5_IJNSA_ILi8EEESG_EEENS5_IJSG_SC_EEEEEEEvNS4_8identityENS4_18SM100_TMA_2SM_LOADES1A_vS1B_EENS_8epilogue10collective18CollectiveEpilogueINS1E_23Sm100TmaWarpSpecializedILi4ELi2ELi16ELb1ELb0EEEJNS5_IJSG_SF_SG_EEENS5_IJNSS_ISG_SC_EENSS_INS5_IJNSA_ILi16EEESB_EEENS5_IJSC_SG_EEEEEEEESI_SJ_SI_SJ_NS1E_6fusion15FusionCallbacksIS1I_NS1Q_17LinearCombinationISI_fSI_fLNS_15FloatRoundStyleE2EEES1J_S1P_JEEENS4_5SM1004TMEM4LOAD26SM100_TMEM_LOAD_32dp32b16xENS4_13SM90_TMA_LOADENS11_INS12_ILi1ELi4ELi3EEES15_NSS_INS5_IJS16_S1L_EEENS5_IJS1L_SC_EEEEEEENS4_39AutoVectorizingCopyWithAssumedAlignmentILi128EEENS4_14SM90_TMA_STOREES25_S27_S27_EEEvvEEEEvNT_6ParamsE) ;  /* 0xffffff6002e47950 */ /* 0x000fea0003c3ffff */
.L_x_199:
[----:B------:R-:W-:-:S00]  /*9c70*/  BRA `(.L_x_199) ;  /* 0xfffffffc00fc7947 */ /* 0x000fc0000383ffff */
[----:B------:R-:W-:-:S00]  /*9c80*/  NOP ;  /* 0x0000000000007918 */ /* 0x000fc00000000000 */
[----:B------:R-:W-:-:S00]  /*9c90*/  NOP ;  /* 0x0000000000007918 */ /* 0x000fc00000000000 */
[----:B------:R-:W-:-:S00]  /*9ca0*/  NOP ;  /* 0x0000000000007918 */ /* 0x000fc00000000000 */
[----:B------:R-:W-:-:S00]  /*9cb0*/  NOP ;  /* 0x0000000000007918 */ /* 0x000fc00000000000 */
[----:B------:R-:W-:-:S00]  /*9cc0*/  NOP ;  /* 0x0000000000007918 */ /* 0x000fc00000000000 */
[----:B------:R-:W-:-:S00]  /*9cd0*/  NOP ;  /* 0x0000000000007918 */ /* 0x000fc00000000000 */
[----:B------:R-:W-:-:S00]  /*9ce0*/  NOP ;  /* 0x0000000000007918 */ /* 0x000fc00000000000 */
[----:B------:R-:W-:-:S00]  /*9cf0*/  NOP ;  /* 0x0000000000007918 */ /* 0x000fc00000000000 */
.L_x_200:


//--------------------- .nv.global.init           --------------------------
	.section	.nv.global.init,"aw",@progbits
.nv.global.init:
	.type		$str$27,@object
	.size		$str$27,($str$28 - $str$27)
$str$27:
        /*0000*/ 	.byte	0x28, 0x61, 0x64, 0x64, 0x72, 0x65, 0x73, 0x73, 0x20, 0x26, 0x20, 0x6d, 0x61, 0x73, 0x6b, 0x29
        /*0010*/ 	.byte	0x20, 0x3d, 0x3d, 0x20, 0x30, 0x00
	.type		$str$28,@object
	.size		$str$28,($str$26 - $str$28)
$str$28:
        /*0016*/ 	.byte	0x2f, 0x74, 0x6d, 0x70, 0x2f, 0x63, 0x75, 0x74, 0x6c, 0x61, 0x73, 0x73, 0x5f, 0x73, 0x77, 0x65
        /*0026*/ 	.byte	0x65, 0x70, 0x5f, 0x73, 0x72, 0x63, 0x2f, 0x69, 0x6e, 0x63, 0x6c, 0x75, 0x64, 0x65, 0x2f, 0x63
        /*0036*/ 	.byte	0x75, 0x74, 0x65, 0x2f, 0x70, 0x6f, 0x69, 0x6e, 0x74, 0x65, 0x72, 0x5f, 0x66, 0x6c, 0x61, 0x67
        /*0046*/ 	.byte	0x67, 0x65, 0x64, 0x2e, 0x68, 0x70, 0x70, 0x00
	.type		$str$26,@object
	.size		$str$26,($str$25 - $str$26)
$str$26:
        /*004e*/ 	.byte	0x2f, 0x74, 0x6d, 0x70, 0x2f, 0x63, 0x75, 0x74, 0x6c, 0x61, 0x73, 0x73, 0x5f, 0x73, 0x77, 0x65
        /*005e*/ 	.byte	0x65, 0x70, 0x5f, 0x73, 0x72, 0x63, 0x2f, 0x69, 0x6e, 0x63, 0x6c, 0x75, 0x64, 0x65, 0x2f, 0x63
        /*006e*/ 	.byte	0x75, 0x74, 0x65, 0x2f, 0x61, 0x74, 0x6f, 0x6d, 0x2f, 0x63, 0x6f, 0x70, 0x79, 0x5f, 0x74, 0x72
        /*007e*/ 	.byte	0x61, 0x69, 0x74, 0x73, 0x5f, 0x73, 0x6d, 0x31, 0x30, 0x30, 0x2e, 0x68, 0x70, 0x70, 0x00
	.type		$str$25,@object
	.size		$str$25,(__unnamed_1 - $str$25)
$str$25:
        /*008d*/ 	.byte	0x28, 0x28, 0x75, 0x69, 0x6e, 0x74, 0x33, 0x32, 0x5f, 0x74, 0x28, 0x74, 0x68, 0x72, 0x65, 0x61
        /*009d*/ 	.byte	0x64, 0x49, 0x64, 0x78, 0x2e, 0x78, 0x29, 0x20, 0x2f, 0x20, 0x33, 0x32, 0x29, 0x20, 0x25, 0x20
        /*00ad*/ 	.byte	0x34, 0x29, 0x20, 0x3d, 0x3d, 0x20, 0x28, 0x28, 0x28, 0x74, 0x6d, 0x65, 0x6d, 0x5f, 0x61, 0x64
        /*00bd*/ 	.byte	0x64, 0x72, 0x20, 0x3e, 0x3e, 0x20, 0x31, 0x36, 0x29, 0x20, 0x2f, 0x20, 0x33, 0x32, 0x29, 0x20
        /*00cd*/ 	.byte	0x25, 0x20, 0x34, 0x29, 0x00
	.type		__unnamed_1,@object
	.size		__unnamed_1,(__unnamed_2 - __unnamed_1)
__unnamed_1:
        /*00d2*/ 	.byte	0x61, 0x75, 0x74, 0x6f, 0x20, 0x63, 0x75, 0x74, 0x65, 0x3a, 0x3a, 0x61, 0x73, 0x5f, 0x70, 0x6f
        /* <DEDUP_REMOVED lines=24> */
        /*0262*/ 	.byte	0x43, 0x3c, 0x32, 0x30, 0x34, 0x38, 0x3e, 0x3e, 0x3e, 0x3e, 0x5d, 0x00
	.type		__unnamed_2,@object
	.size		__unnamed_2,(.L_2 - __unnamed_2)
__unnamed_2:
        /* <DEDUP_REMOVED lines=40> */
        /*04ee*/ 	.byte	0x3a, 0x3a, 0x43, 0x3c, 0x30, 0x3e, 0x3e, 0x3e, 0x3e, 0x5d, 0x00
.L_2:


//--------------------- .nv.shared._ZN7cutlass13device_kernelINS_4gemm6kernel13GemmUniversalIN4cute5tupleIJiiiiEEENS1_10collective13CollectiveMmaINS1_35MainloopSm100TmaUmmaWarpSpecializedILi5ELi2ELi4ENS5_IJNS4_1CILi2EEESB_NSA_ILi1EEEEEEEENS5_IJNSA_ILi128EEESF_NSA_ILi64EEEEEENS_10bfloat16_tENS5_IJlSC_lEEESI_SJ_NS4_8TiledMMAINS4_8MMA_AtomIJNS4_26SM100_MMA_F16BF16_2x1SM_SSISI_SI_fLi128ELi128ELNS4_4UMMA5MajorE0ELSO_0ELNSN_7ScaleInE0ELSP_0EEEEEENS4_6LayoutINS5_IJSC_SC_SC_EEENS5_IJNSA_ILi0EEESU_SU_EEEEENS5_IJNS4_10UnderscoreESX_SX_EEEEENS4_28SM100_TMA_2SM_LOAD_MULTICASTENS4_14ComposedLayoutINS4_7SwizzleILi3ELi4ELi3EEENS4_18smem_ptr_flag_bitsILi16EEENSS_INS5_IJNSA_ILi8EEESG_EEENS5_IJSG_SC_EEEEEEEvNS4_8identityENS4_18SM100_TMA_2SM_LOADES1A_vS1B_EENS_8epilogue10collective18CollectiveEpilogueINS1E_23Sm100TmaWarpSpecializedILi4ELi2ELi16ELb1ELb0EEEJNS5_IJSG_SF_SG_EEENS5_IJNSS_ISG_SC_EENSS_INS5_IJNSA_ILi16EEESB_EEENS5_IJSC_SG_EEEEEEEESI_SJ_SI_SJ_NS1E_6fusion15FusionCallbacksIS1I_NS1Q_17LinearCombinationISI_fSI_fLNS_15FloatRoundStyleE2EEES1J_S1P_JEEENS4_5SM1004TMEM4LOAD26SM100_TMEM_LOAD_32dp32b16xENS4_13SM90_TMA_LOADENS11_INS12_ILi1ELi4ELi3EEES15_NSS_INS5_IJS16_S1L_EEENS5_IJS1L_SC_EEEEEEENS4_39AutoVectorizingCopyWithAssumedAlignmentILi128EEENS4_14SM90_TMA_STOREES25_S27_S27_EEEvvEEEEvNT_6ParamsE --------------------------
	.section	.nv.shared._ZN7cutlass13device_kernelINS_4gemm6kernel13GemmUniversalIN4cute5tupleIJiiiiEEENS1_10collective13CollectiveMmaINS1_35MainloopSm100TmaUmmaWarpSpecializedILi5ELi2ELi4ENS5_IJNS4_1CILi2EEESB_NSA_ILi1EEEEEEEENS5_IJNSA_ILi128EEESF_NSA_ILi64EEEEEENS_10bfloat16_tENS5_IJlSC_lEEESI_SJ_NS4_8TiledMMAINS4_8MMA_AtomIJNS4_26SM100_MMA_F16BF16_2x1SM_SSISI_SI_fLi128ELi128ELNS4_4UMMA5MajorE0ELSO_0ELNSN_7ScaleInE0ELSP_0EEEEEENS4_6LayoutINS5_IJSC_SC_SC_EEENS5_IJNSA_ILi0EEESU_SU_EEEEENS5_IJNS4_10UnderscoreESX_SX_EEEEENS4_28SM100_TMA_2SM_LOAD_MULTICASTENS4_14ComposedLayoutINS4_7SwizzleILi3ELi4ELi3EEENS4_18smem_ptr_flag_bitsILi16EEENSS_INS5_IJNSA_ILi8EEESG_EEENS5_IJSG_SC_EEEEEEEvNS4_8identityENS4_18SM100_TMA_2SM_LOADES1A_vS1B_EENS_8epilogue10collective18CollectiveEpilogueINS1E_23Sm100TmaWarpSpecializedILi4ELi2ELi16ELb1ELb0EEEJNS5_IJSG_SF_SG_EEENS5_IJNSS_ISG_SC_EENSS_INS5_IJNSA_ILi16EEESB_EEENS5_IJSC_SG_EEEEEEEESI_SJ_SI_SJ_NS1E_6fusion15FusionCallbacksIS1I_NS1Q_17LinearCombinationISI_fSI_fLNS_15FloatRoundStyleE2EEES1J_S1P_JEEENS4_5SM1004TMEM4LOAD26SM100_TMEM_LOAD_32dp32b16xENS4_13SM90_TMA_LOADENS11_INS12_ILi1ELi4ELi3EEES15_NSS_INS5_IJS16_S1L_EEENS5_IJS1L_SC_EEEEEEENS4_39AutoVectorizingCopyWithAssumedAlignmentILi128EEENS4_14SM90_TMA_STOREES25_S27_S27_EEEvvEEEEvNT_6ParamsE,"aw",@nobits
	.sectionflags	@""
	.align	16
	.zero		1024


//--------------------- .nv.shared.reserved.0     --------------------------
	.section	.nv.shared.reserved.0,"aw",@nobits
	.weak		__nv_reservedSMEM_offset_0_alias
	.size		__nv_reservedSMEM_offset_0_alias, 0, 64
	.other		__nv_reservedSMEM_offset_0_alias,@"STO_CUDA_RESERVED_SHARED STV_DEFAULT"
__nv_reservedSMEM_offset_0_alias:
	.zero		0
.nv.shared.reserved.0:
	.zero		64
	.weak		__nv_reservedSMEM_tcgen05_partition
	.type		__nv_reservedSMEM_tcgen05_partition,@object
	.size		__nv_reservedSMEM_tcgen05_partition,(.L_0 - __nv_reservedSMEM_tcgen05_partition)
__nv_reservedSMEM_tcgen05_partition:
	.zero		32
.L_0:


//--------------------- .nv.global                --------------------------
	.section	.nv.global,"aw",@nobits
.nv.global:
	.type		_ZN39_INTERNAL_29dfec2b_4_k_cu_3cb8c67f_84874cute1_E,@object
	.size		_ZN39_INTERNAL_29dfec2b_4_k_cu_3cb8c67f_84874cute1_E,(_ZN39_INTERNAL_29dfec2b_4_k_cu_3cb8c67f_84874cuda3std3__45__cpo6cbeginE - _ZN39_INTERNAL_29dfec2b_4_k_cu_3cb8c67f_84874cute1_E)
_ZN39_INTERNAL_29dfec2b_4_k_cu_3cb8c67f_84874cute1_E:
	.zero		1
	.type		_ZN39_INTERNAL_29dfec2b_4_k_cu_3cb8c67f_84874cuda3std3__45__cpo6cbeginE,@object
	.size		_ZN39_INTERNAL_29dfec2b_4_k_cu_3cb8c67f_84874cuda3std3__45__cpo6cbeginE,(_ZN39_INTERNAL_29dfec2b_4_k_cu_3cb8c67f_84874cuda3std3__48in_placeE - _ZN39_INTERNAL_29dfec2b_4_k_cu_3cb8c67f_84874cuda3std3__45__cpo6cbeginE)
_ZN39_INTERNAL_29dfec2b_4_k_cu_3cb8c67f_84874cuda3std3__45__cpo6cbeginE:
	.zero		1
	.type		_ZN39_INTERNAL_29dfec2b_4_k_cu_3cb8c67f_84874cuda3std3__48in_placeE,@object
	.size		_ZN39_INTERNAL_29dfec2b_4_k_cu_3cb8c67f_84874cuda3std3__48in_placeE,(_ZN39_INTERNAL_29dfec2b_4_k_cu_3cb8c67f_84874cuda3std6ranges3__45__cpo9iter_moveE - _ZN39_INTERNAL_29dfec2b_4_k_cu_3cb8c67f_84874cuda3std3__48in_placeE)
_ZN39_INTERNAL_29dfec2b_4_k_cu_3cb8c67f_84874cuda3std3__48in_placeE:
	.zero		1
	.type		_ZN39_INTERNAL_29dfec2b_4_k_cu_3cb8c67f_84874cuda3std6ranges3__45__cpo9iter_moveE,@object
	.size		_ZN39_INTERNAL_29dfec2b_4_k_cu_3cb8c67f_84874cuda3std6ranges3__45__cpo9iter_moveE,(_ZN39_INTERNAL_29dfec2b_4_k_cu_3cb8c67f_84874cuda3std3__45__cpo5beginE - _ZN39_INTERNAL_29dfec2b_4_k_cu_3cb8c67f_84874cuda3std6ranges3__45__cpo9iter_moveE)
_ZN39_INTERNAL_29dfec2b_4_k_cu_3cb8c67f_84874cuda3std6ranges3__45__cpo9iter_moveE:
	.zero		1
	.type		_ZN39_INTERNAL_29dfec2b_4_k_cu_3cb8c67f_84874cuda3std3__45__cpo5beginE,@object
	.size		_ZN39_INTERNAL_29dfec2b_4_k_cu_3cb8c67f_84874cuda3std3__45__cpo5beginE,(_ZN39_INTERNAL_29dfec2b_4_k_cu_3cb8c67f_84874cuda3std3__441_GLOBAL__N__29dfec2b_4_k_cu_3cb8c67f_84876ignoreE - _ZN39_INTERNAL_29dfec2b_4_k_cu_3cb8c67f_84874cuda3std3__45__cpo5beginE)
_ZN39_INTERNAL_29dfec2b_4_k_cu_3cb8c67f_84874cuda3std3__45__cpo5beginE:
	.zero		1
	.type		_ZN39_INTERNAL_29dfec2b_4_k_cu_3cb8c67f_84874cuda3std3__441_GLOBAL__N__29dfec2b_4_k_cu_3cb8c67f_84876ignoreE,@object
	.size		_ZN39_INTERNAL_29dfec2b_4_k_cu_3cb8c67f_84874cuda3std3__441_GLOBAL__N__29dfec2b_4_k_cu_3cb8c67f_84876ignoreE,(_ZN39_INTERNAL_29dfec2b_4_k_cu_3cb8c67f_84874cute7productE - _ZN39_INTERNAL_29dfec2b_4_k_cu_3cb8c67f_84874cuda3std3__441_GLOBAL__N__29dfec2b_4_k_cu_3cb8c67f_84876ignoreE)
_ZN39_INTERNAL_29dfec2b_4_k_cu_3cb8c67f_84874cuda3std3__441_GLOBAL__N__29dfec2b_4_k_cu_3cb8c67f_84876ignoreE:
	.zero		1
	.type		_ZN39_INTERNAL_29dfec2b_4_k_cu_3cb8c67f_84874cute7productE,@object
	.size		_ZN39_INTERNAL_29dfec2b_4_k_cu_3cb8c67f_84874cute7productE,(_ZN39_INTERNAL_29dfec2b_4_k_cu_3cb8c67f_84874cuda3std3__45__cpo3endE - _ZN39_INTERNAL_29dfec2b_4_k_cu_3cb8c67f_84874cute7productE)
_ZN39_INTERNAL_29dfec2b_4_k_cu_3cb8c67f_84874cute7productE:
	.zero		1
	.type		_ZN39_INTERNAL_29dfec2b_4_k_cu_3cb8c67f_84874cuda3std3__45__cpo3endE,@object
	.size		_ZN39_INTERNAL_29dfec2b_4_k_cu_3cb8c67f_84874cuda3std3__45__cpo3endE,(_ZN39_INTERNAL_29dfec2b_4_k_cu_3cb8c67f_84874cuda3std3__419piecewise_constructE - _ZN39_INTERNAL_29dfec2b_4_k_cu_3cb8c67f_84874cuda3std3__45__cpo3endE)
_ZN39_INTERNAL_29dfec2b_4_k_cu_3cb8c67f_84874cuda3std3__45__cpo3endE:
	.zero		1
	.type		_ZN39_INTERNAL_29dfec2b_4_k_cu_3cb8c67f_84874cuda3std3__419piecewise_constructE,@object
	.size		_ZN39_INTERNAL_29dfec2b_4_k_cu_3cb8c67f_84874cuda3std3__419piecewise_constructE,(_ZN39_INTERNAL_29dfec2b_4_k_cu_3cb8c67f_84874cuda3std3__45__cpo4cendE - _ZN39_INTERNAL_29dfec2b_4_k_cu_3cb8c67f_84874cuda3std3__419piecewise_constructE)
_ZN39_INTERNAL_29dfec2b_4_k_cu_3cb8c67f_84874cuda3std3__419piecewise_constructE:
	.zero		1
	.type		_ZN39_INTERNAL_29dfec2b_4_k_cu_3cb8c67f_84874cuda3std3__45__cpo4cendE,@object
	.size		_ZN39_INTERNAL_29dfec2b_4_k_cu_3cb8c67f_84874cuda3std3__45__cpo4cendE,(_ZN39_INTERNAL_29dfec2b_4_k_cu_3cb8c67f_84874cuda3std6ranges3__45__cpo4swapE - _ZN39_INTERNAL_29dfec2b_4_k_cu_3cb8c67f_84874cuda3std3__45__cpo4cendE)
_ZN39_INTERNAL_29dfec2b_4_k_cu_3cb8c67f_84874cuda3std3__45__cpo4cendE:
	.zero		1
	.type		_ZN39_INTERNAL_29dfec2b_4_k_cu_3cb8c67f_84874cuda3std6ranges3__45__cpo4swapE,@object
	.size		_ZN39_INTERNAL_29dfec2b_4_k_cu_3cb8c67f_84874cuda3std6ranges3__45__cpo4swapE,(.L_10 - _ZN39_INTERNAL_29dfec2b_4_k_cu_3cb8c67f_84874cuda3std6ranges3__45__cpo4swapE)
_ZN39_INTERNAL_29dfec2b_4_k_cu_3cb8c67f_84874cuda3std6ranges3__45__cpo4swapE:
	.zero		1
.L_10:


//--------------------- .nv.constant0._ZN7cutlass13device_kernelINS_4gemm6kernel13GemmUniversalIN4cute5tupleIJiiiiEEENS1_10collective13CollectiveMmaINS1_35MainloopSm100TmaUmmaWarpSpecializedILi5ELi2ELi4ENS5_IJNS4_1CILi2EEESB_NSA_ILi1EEEEEEEENS5_IJNSA_ILi128EEESF_NSA_ILi64EEEEEENS_10bfloat16_tENS5_IJlSC_lEEESI_SJ_NS4_8TiledMMAINS4_8MMA_AtomIJNS4_26SM100_MMA_F16BF16_2x1SM_SSISI_SI_fLi128ELi128ELNS4_4UMMA5MajorE0ELSO_0ELNSN_7ScaleInE0ELSP_0EEEEEENS4_6LayoutINS5_IJSC_SC_SC_EEENS5_IJNSA_ILi0EEESU_SU_EEEEENS5_IJNS4_10UnderscoreESX_SX_EEEEENS4_28SM100_TMA_2SM_LOAD_MULTICASTENS4_14ComposedLayoutINS4_7SwizzleILi3ELi4ELi3EEENS4_18smem_ptr_flag_bitsILi16EEENSS_INS5_IJNSA_ILi8EEESG_EEENS5_IJSG_SC_EEEEEEEvNS4_8identityENS4_18SM100_TMA_2SM_LOADES1A_vS1B_EENS_8epilogue10collective18CollectiveEpilogueINS1E_23Sm100TmaWarpSpecializedILi4ELi2ELi16ELb1ELb0EEEJNS5_IJSG_SF_SG_EEENS5_IJNSS_ISG_SC_EENSS_INS5_IJNSA_ILi16EEESB_EEENS5_IJSC_SG_EEEEEEEESI_SJ_SI_SJ_NS1E_6fusion15FusionCallbacksIS1I_NS1Q_17LinearCombinationISI_fSI_fLNS_15FloatRoundStyleE2EEES1J_S1P_JEEENS4_5SM1004TMEM4LOAD26SM100_TMEM_LOAD_32dp32b16xENS4_13SM90_TMA_LOADENS11_INS12_ILi1ELi4ELi3EEES15_NSS_INS5_IJS16_S1L_EEENS5_IJS1L_SC_EEEEEEENS4_39AutoVectorizingCopyWithAssumedAlignmentILi128EEENS4_14SM90_TMA_STOREES25_S27_S27_EEEvvEEEEvNT_6ParamsE --------------------------
	.section	.nv.constant0._ZN7cutlass13device_kernelINS_4gemm6kernel13GemmUniversalIN4cute5tupleIJiiiiEEENS1_10collective13CollectiveMmaINS1_35MainloopSm100TmaUmmaWarpSpecializedILi5ELi2ELi4ENS5_IJNS4_1CILi2EEESB_NSA_ILi1EEEEEEEENS5_IJNSA_ILi128EEESF_NSA_ILi64EEEEEENS_10bfloat16_tENS5_IJlSC_lEEESI_SJ_NS4_8TiledMMAINS4_8MMA_AtomIJNS4_26SM100_MMA_F16BF16_2x1SM_SSISI_SI_fLi128ELi128ELNS4_4UMMA5MajorE0ELSO_0ELNSN_7ScaleInE0ELSP_0EEEEEENS4_6LayoutINS5_IJSC_SC_SC_EEENS5_IJNSA_ILi0EEESU_SU_EEEEENS5_IJNS4_10UnderscoreESX_SX_EEEEENS4_28SM100_TMA_2SM_LOAD_MULTICASTENS4_14ComposedLayoutINS4_7SwizzleILi3ELi4ELi3EEENS4_18smem_ptr_flag_bitsILi16EEENSS_INS5_IJNSA_ILi8EEESG_EEENS5_IJSG_SC_EEEEEEEvNS4_8identityENS4_18SM100_TMA_2SM_LOADES1A_vS1B_EENS_8epilogue10collective18CollectiveEpilogueINS1E_23Sm100TmaWarpSpecializedILi4ELi2ELi16ELb1ELb0EEEJNS5_IJSG_SF_SG_EEENS5_IJNSS_ISG_SC_EENSS_INS5_IJNSA_ILi16EEESB_EEENS5_IJSC_SG_EEEEEEEESI_SJ_SI_SJ_NS1E_6fusion15FusionCallbacksIS1I_NS1Q_17LinearCombinationISI_fSI_fLNS_15FloatRoundStyleE2EEES1J_S1P_JEEENS4_5SM1004TMEM4LOAD26SM100_TMEM_LOAD_32dp32b16xENS4_13SM90_TMA_LOADENS11_INS12_ILi1ELi4ELi3EEES15_NSS_INS5_IJS16_S1L_EEENS5_IJS1L_SC_EEEEEEENS4_39AutoVectorizingCopyWithAssumedAlignmentILi128EEENS4_14SM90_TMA_STOREES25_S27_S27_EEEvvEEEEvNT_6ParamsE,"a",@progbits
	.sectionflags	@""
	.align	4
.nv.constant0._ZN7cutlass13device_kernelINS_4gemm6kernel13GemmUniversalIN4cute5tupleIJiiiiEEENS1_10collective13CollectiveMmaINS1_35MainloopSm100TmaUmmaWarpSpecializedILi5ELi2ELi4ENS5_IJNS4_1CILi2EEESB_NSA_ILi1EEEEEEEENS5_IJNSA_ILi128EEESF_NSA_ILi64EEEEEENS_10bfloat16_tENS5_IJlSC_lEEESI_SJ_NS4_8TiledMMAINS4_8MMA_AtomIJNS4_26SM100_MMA_F16BF16_2x1SM_SSISI_SI_fLi128ELi128ELNS4_4UMMA5MajorE0ELSO_0ELNSN_7ScaleInE0ELSP_0EEEEEENS4_6LayoutINS5_IJSC_SC_SC_EEENS5_IJNSA_ILi0EEESU_SU_EEEEENS5_IJNS4_10UnderscoreESX_SX_EEEEENS4_28SM100_TMA_2SM_LOAD_MULTICASTENS4_14ComposedLayoutINS4_7SwizzleILi3ELi4ELi3EEENS4_18smem_ptr_flag_bitsILi16EEENSS_INS5_IJNSA_ILi8EEESG_EEENS5_IJSG_SC_EEEEEEEvNS4_8identityENS4_18SM100_TMA_2SM_LOADES1A_vS1B_EENS_8epilogue10collective18CollectiveEpilogueINS1E_23Sm100TmaWarpSpecializedILi4ELi2ELi16ELb1ELb0EEEJNS5_IJSG_SF_SG_EEENS5_IJNSS_ISG_SC_EENSS_INS5_IJNSA_ILi16EEESB_EEENS5_IJSC_SG_EEEEEEEESI_SJ_SI_SJ_NS1E_6fusion15FusionCallbacksIS1I_NS1Q_17LinearCombinationISI_fSI_fLNS_15FloatRoundStyleE2EEES1J_S1P_JEEENS4_5SM1004TMEM4LOAD26SM100_TMEM_LOAD_32dp32b16xENS4_13SM90_TMA_LOADENS11_INS12_ILi1ELi4ELi3EEES15_NSS_INS5_IJS16_S1L_EEENS5_IJS1L_SC_EEEEEEENS4_39AutoVectorizingCopyWithAssumedAlignmentILi128EEENS4_14SM90_TMA_STOREES25_S27_S27_EEEvvEEEEvNT_6ParamsE:
	.zero		2944


//--------------------- SYMBOLS --------------------------

	.type		.nv.reservedSmem.offset0,@object
	.size		.nv.reservedSmem.offset0,0x4
	.type		.nv.reservedSmem.cap,@object
	.size		.nv.reservedSmem.cap,0x4
	.type		__assertfail,@function
